//
// Generated by NVIDIA NVVM Compiler
//
// Compiler Build ID: CL-36424714
// Cuda compilation tools, release 13.0, V13.0.88
// Based on NVVM 20.0.0
//

.version 9.0
.target sm_100
.address_size 64

	// .globl	pir

.visible .entry pir(
	.param .u64 .ptr .align 1 pir_param_0,
	.param .u64 .ptr .align 1 pir_param_1,
	.param .u64 .ptr .align 1 pir_param_2,
	.param .u64 pir_param_3,
	.param .u64 pir_param_4,
	.param .u64 pir_param_5,
	.param .u64 pir_param_6,
	.param .u64 pir_param_7
)
{
	.reg .pred 	%p<35>;
	.reg .b16 	%rs<29>;
	.reg .b32 	%r<22>;
	.reg .b64 	%rd<203>;

	ld.param.u64 	%rd68, [pir_param_0];
	ld.param.u64 	%rd69, [pir_param_1];
	ld.param.u64 	%rd64, [pir_param_2];
	ld.param.u64 	%rd65, [pir_param_4];
	ld.param.u64 	%rd66, [pir_param_5];
	ld.param.u64 	%rd67, [pir_param_6];
	ld.param.u64 	%rd70, [pir_param_7];
	cvta.to.global.u64 	%rd1, %rd68;
	cvta.to.global.u64 	%rd2, %rd69;
	mov.u32 	%r1, %tid.x;
	mov.u32 	%r2, %ctaid.x;
	mov.u32 	%r3, %ntid.x;
	mad.lo.s32 	%r4, %r2, %r3, %r1;
	cvt.u64.u32 	%rd3, %r4;
	setp.le.u64 	%p1, %rd70, %rd3;
	@%p1 bra 	$L__BB0_46;
	and.b64  	%rd71, %rd67, -4294967296;
	setp.ne.s64 	%p2, %rd71, 0;
	@%p2 bra 	$L__BB0_3;
	cvt.u32.u64 	%r5, %rd67;
	cvt.u32.u64 	%r6, %rd3;
	div.u32 	%r7, %r6, %r5;
	mul.lo.s32 	%r8, %r7, %r5;
	sub.s32 	%r9, %r6, %r8;
	cvt.u64.u32 	%rd174, %r7;
	cvt.u64.u32 	%rd175, %r9;
	bra.uni 	$L__BB0_4;
$L__BB0_3:
	div.u64 	%rd174, %rd3, %rd67;
	mul.lo.s64 	%rd72, %rd174, %rd67;
	sub.s64 	%rd175, %rd3, %rd72;
$L__BB0_4:
	mul.lo.s64 	%rd10, %rd174, %rd65;
	setp.eq.s64 	%p3, %rd66, 0;
	mov.b64 	%rd179, 0;
	@%p3 bra 	$L__BB0_45;
	and.b64  	%rd11, %rd66, 7;
	setp.lt.u64 	%p4, %rd66, 8;
	mov.b64 	%rd195, 0;
	mov.u64 	%rd179, %rd195;
	@%p4 bra 	$L__BB0_24;
	and.b64  	%rd195, %rd66, -8;
	mov.b64 	%rd177, 0;
	mov.u64 	%rd176, %rd195;
	mov.u64 	%rd179, %rd177;
$L__BB0_7:
	.pragma "nounroll";
	shr.u64 	%rd77, %rd177, 3;
	add.s64 	%rd78, %rd77, %rd10;
	add.s64 	%rd79, %rd2, %rd78;
	ld.global.s8 	%rs1, [%rd79];
	and.b16  	%rs2, %rs1, 1;
	setp.eq.b16 	%p5, %rs2, 1;
	not.pred 	%p6, %p5;
	@%p6 bra 	$L__BB0_9;
	mad.lo.s64 	%rd80, %rd177, %rd67, %rd175;
	shl.b64 	%rd81, %rd80, 3;
	add.s64 	%rd82, %rd1, %rd81;
	ld.global.u64 	%rd83, [%rd82];
	xor.b64  	%rd179, %rd83, %rd179;
$L__BB0_9:
	and.b16  	%rs3, %rs1, 2;
	setp.eq.s16 	%p7, %rs3, 0;
	@%p7 bra 	$L__BB0_11;
	mad.lo.s64 	%rd84, %rd67, %rd177, %rd67;
	add.s64 	%rd85, %rd84, %rd175;
	shl.b64 	%rd86, %rd85, 3;
	add.s64 	%rd87, %rd1, %rd86;
	ld.global.u64 	%rd88, [%rd87];
	xor.b64  	%rd179, %rd88, %rd179;
$L__BB0_11:
	and.b16  	%rs4, %rs1, 4;
	setp.eq.s16 	%p8, %rs4, 0;
	@%p8 bra 	$L__BB0_13;
	add.s64 	%rd89, %rd177, 2;
	mad.lo.s64 	%rd90, %rd89, %rd67, %rd175;
	shl.b64 	%rd91, %rd90, 3;
	add.s64 	%rd92, %rd1, %rd91;
	ld.global.u64 	%rd93, [%rd92];
	xor.b64  	%rd179, %rd93, %rd179;
$L__BB0_13:
	and.b16  	%rs5, %rs1, 8;
	setp.eq.s16 	%p9, %rs5, 0;
	@%p9 bra 	$L__BB0_15;
	add.s64 	%rd94, %rd177, 3;
	mad.lo.s64 	%rd95, %rd94, %rd67, %rd175;
	shl.b64 	%rd96, %rd95, 3;
	add.s64 	%rd97, %rd1, %rd96;
	ld.global.u64 	%rd98, [%rd97];
	xor.b64  	%rd179, %rd98, %rd179;
$L__BB0_15:
	and.b16  	%rs6, %rs1, 16;
	setp.eq.s16 	%p10, %rs6, 0;
	@%p10 bra 	$L__BB0_17;
	add.s64 	%rd99, %rd177, 4;
	mad.lo.s64 	%rd100, %rd99, %rd67, %rd175;
	shl.b64 	%rd101, %rd100, 3;
	add.s64 	%rd102, %rd1, %rd101;
	ld.global.u64 	%rd103, [%rd102];
	xor.b64  	%rd179, %rd103, %rd179;
$L__BB0_17:
	and.b16  	%rs7, %rs1, 32;
	setp.eq.s16 	%p11, %rs7, 0;
	@%p11 bra 	$L__BB0_19;
	add.s64 	%rd104, %rd177, 5;
	mad.lo.s64 	%rd105, %rd104, %rd67, %rd175;
	shl.b64 	%rd106, %rd105, 3;
	add.s64 	%rd107, %rd1, %rd106;
	ld.global.u64 	%rd108, [%rd107];
	xor.b64  	%rd179, %rd108, %rd179;
$L__BB0_19:
	and.b16  	%rs8, %rs1, 64;
	setp.eq.s16 	%p12, %rs8, 0;
	@%p12 bra 	$L__BB0_21;
	add.s64 	%rd109, %rd177, 6;
	mad.lo.s64 	%rd110, %rd109, %rd67, %rd175;
	shl.b64 	%rd111, %rd110, 3;
	add.s64 	%rd112, %rd1, %rd111;
	ld.global.u64 	%rd113, [%rd112];
	xor.b64  	%rd179, %rd113, %rd179;
$L__BB0_21:
	setp.gt.s16 	%p13, %rs1, -1;
	@%p13 bra 	$L__BB0_23;
	add.s64 	%rd114, %rd177, 7;
	mad.lo.s64 	%rd115, %rd114, %rd67, %rd175;
	shl.b64 	%rd116, %rd115, 3;
	add.s64 	%rd117, %rd1, %rd116;
	ld.global.u64 	%rd118, [%rd117];
	xor.b64  	%rd179, %rd118, %rd179;
$L__BB0_23:
	add.s64 	%rd177, %rd177, 8;
	add.s64 	%rd176, %rd176, -8;
	setp.ne.s64 	%p14, %rd176, 0;
	@%p14 bra 	$L__BB0_7;
$L__BB0_24:
	setp.eq.s64 	%p15, %rd11, 0;
	@%p15 bra 	$L__BB0_45;
	and.b64  	%rd37, %rd66, 3;
	setp.lt.u64 	%p16, %rd11, 4;
	@%p16 bra 	$L__BB0_35;
	shr.u64 	%rd120, %rd195, 3;
	add.s64 	%rd121, %rd120, %rd10;
	add.s64 	%rd122, %rd2, %rd121;
	ld.global.u8 	%rs9, [%rd122];
	and.b16  	%rs10, %rs9, 1;
	setp.eq.b16 	%p17, %rs10, 1;
	not.pred 	%p18, %p17;
	@%p18 bra 	$L__BB0_28;
	mad.lo.s64 	%rd123, %rd195, %rd67, %rd175;
	shl.b64 	%rd124, %rd123, 3;
	add.s64 	%rd125, %rd1, %rd124;
	ld.global.u64 	%rd126, [%rd125];
	xor.b64  	%rd179, %rd126, %rd179;
$L__BB0_28:
	add.s64 	%rd40, %rd195, 1;
	cvt.u32.u64 	%r10, %rd40;
	shr.u64 	%rd127, %rd40, 3;
	add.s64 	%rd128, %rd127, %rd10;
	add.s64 	%rd129, %rd2, %rd128;
	ld.global.u8 	%rs11, [%rd129];
	and.b32  	%r11, %r10, 7;
	shr.u16 	%rs12, %rs11, %r11;
	and.b16  	%rs13, %rs12, 1;
	setp.eq.b16 	%p19, %rs13, 1;
	not.pred 	%p20, %p19;
	@%p20 bra 	$L__BB0_30;
	mad.lo.s64 	%rd130, %rd40, %rd67, %rd175;
	shl.b64 	%rd131, %rd130, 3;
	add.s64 	%rd132, %rd1, %rd131;
	ld.global.u64 	%rd133, [%rd132];
	xor.b64  	%rd179, %rd133, %rd179;
$L__BB0_30:
	add.s64 	%rd43, %rd195, 2;
	cvt.u32.u64 	%r12, %rd43;
	shr.u64 	%rd134, %rd43, 3;
	add.s64 	%rd135, %rd134, %rd10;
	add.s64 	%rd136, %rd2, %rd135;
	ld.global.u8 	%rs14, [%rd136];
	and.b32  	%r13, %r12, 7;
	shr.u16 	%rs15, %rs14, %r13;
	and.b16  	%rs16, %rs15, 1;
	setp.eq.b16 	%p21, %rs16, 1;
	not.pred 	%p22, %p21;
	@%p22 bra 	$L__BB0_32;
	mad.lo.s64 	%rd137, %rd43, %rd67, %rd175;
	shl.b64 	%rd138, %rd137, 3;
	add.s64 	%rd139, %rd1, %rd138;
	ld.global.u64 	%rd140, [%rd139];
	xor.b64  	%rd179, %rd140, %rd179;
$L__BB0_32:
	add.s64 	%rd46, %rd195, 3;
	cvt.u32.u64 	%r14, %rd46;
	shr.u64 	%rd141, %rd46, 3;
	add.s64 	%rd142, %rd141, %rd10;
	add.s64 	%rd143, %rd2, %rd142;
	ld.global.u8 	%rs17, [%rd143];
	and.b32  	%r15, %r14, 7;
	shr.u16 	%rs18, %rs17, %r15;
	and.b16  	%rs19, %rs18, 1;
	setp.eq.b16 	%p23, %rs19, 1;
	not.pred 	%p24, %p23;
	@%p24 bra 	$L__BB0_34;
	mad.lo.s64 	%rd144, %rd46, %rd67, %rd175;
	shl.b64 	%rd145, %rd144, 3;
	add.s64 	%rd146, %rd1, %rd145;
	ld.global.u64 	%rd147, [%rd146];
	xor.b64  	%rd179, %rd147, %rd179;
$L__BB0_34:
	add.s64 	%rd195, %rd195, 4;
$L__BB0_35:
	setp.eq.s64 	%p25, %rd37, 0;
	@%p25 bra 	$L__BB0_45;
	setp.eq.s64 	%p26, %rd37, 1;
	@%p26 bra 	$L__BB0_42;
	cvt.u32.u64 	%r16, %rd195;
	shr.u64 	%rd149, %rd195, 3;
	add.s64 	%rd150, %rd149, %rd10;
	add.s64 	%rd151, %rd2, %rd150;
	ld.global.u8 	%rs20, [%rd151];
	and.b32  	%r17, %r16, 7;
	shr.u16 	%rs21, %rs20, %r17;
	and.b16  	%rs22, %rs21, 1;
	setp.eq.b16 	%p27, %rs22, 1;
	not.pred 	%p28, %p27;
	@%p28 bra 	$L__BB0_39;
	mad.lo.s64 	%rd152, %rd195, %rd67, %rd175;
	shl.b64 	%rd153, %rd152, 3;
	add.s64 	%rd154, %rd1, %rd153;
	ld.global.u64 	%rd155, [%rd154];
	xor.b64  	%rd179, %rd155, %rd179;
$L__BB0_39:
	add.s64 	%rd55, %rd195, 1;
	cvt.u32.u64 	%r18, %rd55;
	shr.u64 	%rd156, %rd55, 3;
	add.s64 	%rd157, %rd156, %rd10;
	add.s64 	%rd158, %rd2, %rd157;
	ld.global.u8 	%rs23, [%rd158];
	and.b32  	%r19, %r18, 7;
	shr.u16 	%rs24, %rs23, %r19;
	and.b16  	%rs25, %rs24, 1;
	setp.eq.b16 	%p29, %rs25, 1;
	not.pred 	%p30, %p29;
	@%p30 bra 	$L__BB0_41;
	mad.lo.s64 	%rd159, %rd55, %rd67, %rd175;
	shl.b64 	%rd160, %rd159, 3;
	add.s64 	%rd161, %rd1, %rd160;
	ld.global.u64 	%rd162, [%rd161];
	xor.b64  	%rd179, %rd162, %rd179;
$L__BB0_41:
	add.s64 	%rd195, %rd195, 2;
$L__BB0_42:
	and.b64  	%rd163, %rd66, 1;
	setp.eq.b64 	%p31, %rd163, 1;
	not.pred 	%p32, %p31;
	@%p32 bra 	$L__BB0_45;
	cvt.u32.u64 	%r20, %rd195;
	shr.u64 	%rd164, %rd195, 3;
	add.s64 	%rd165, %rd164, %rd10;
	add.s64 	%rd166, %rd2, %rd165;
	ld.global.u8 	%rs26, [%rd166];
	and.b32  	%r21, %r20, 7;
	shr.u16 	%rs27, %rs26, %r21;
	and.b16  	%rs28, %rs27, 1;
	setp.eq.b16 	%p33, %rs28, 1;
	not.pred 	%p34, %p33;
	@%p34 bra 	$L__BB0_45;
	mad.lo.s64 	%rd167, %rd195, %rd67, %rd175;
	shl.b64 	%rd168, %rd167, 3;
	add.s64 	%rd169, %rd1, %rd168;
	ld.global.u64 	%rd170, [%rd169];
	xor.b64  	%rd179, %rd170, %rd179;
$L__BB0_45:
	cvta.to.global.u64 	%rd171, %rd64;
	shl.b64 	%rd172, %rd3, 3;
	add.s64 	%rd173, %rd171, %rd172;
	st.global.u64 	[%rd173], %rd179;
$L__BB0_46:
	ret;

}


// ===== COMPILED SASS (sm_100) =====

	.target	sm_100

	.elftype	@"ET_EXEC"


//--------------------- .note.nv.tkinfo           --------------------------
	.section	.note.nv.tkinfo,"",@"SHT_NOTE"
	.sectionflags	@"SHF_NOTE_NV_TKINFO"
	.tkinfo
        /*0018*/ 	.word	0x00000002
        /*0030*/ 	.string	""
        /*0030*/ 	.string	"ptxas"
        /*0030*/ 	.string	"Cuda compilation tools, release 13.0, V13.0.88"
        /*0030*/ 	.string	"Build cuda_13.0.r13.0/compiler.36424714_0"
        /*0030*/ 	.string	"-arch sm_100 -m 64 "



//--------------------- .note.nv.cuinfo           --------------------------
	.section	.note.nv.cuinfo,"",@"SHT_NOTE"
	.sectionflags	@"SHF_NOTE_NV_CUINFO"
        /*0018*/ 	.short	0x0002
        /*001a*/ 	.short	0x0064
        /*001c*/ 	.short	0x0082
	.zero		2


//--------------------- .nv.info                  --------------------------
	.section	.nv.info,"",@"SHT_CUDA_INFO"
	.align	4


	//----- nvinfo : EIATTR_REGCOUNT
	.align		4
        /*0000*/ 	.byte	0x04, 0x2f
        /*0002*/ 	.short	(.L_1 - .L_0)
	.align		4
.L_0:
        /*0004*/ 	.word	index@(pir)
        /*0008*/ 	.word	0x00000020


	//----- nvinfo : EIATTR_FRAME_SIZE
	.align		4
.L_1:
        /*000c*/ 	.byte	0x04, 0x11
        /*000e*/ 	.short	(.L_3 - .L_2)
	.align		4
.L_2:
        /*0010*/ 	.word	index@($__internal_0_$__cuda_sm20_div_u64)
        /*0014*/ 	.word	0x00000000


	//----- nvinfo : EIATTR_FRAME_SIZE
	.align		4
.L_3:
        /*0018*/ 	.byte	0x04, 0x11
        /*001a*/ 	.short	(.L_5 - .L_4)
	.align		4
.L_4:
        /*001c*/ 	.word	index@(pir)
        /*0020*/ 	.word	0x00000000


	//----- nvinfo : EIATTR_MIN_STACK_SIZE
	.align		4
.L_5:
        /*0024*/ 	.byte	0x04, 0x12
        /*0026*/ 	.short	(.L_7 - .L_6)
	.align		4
.L_6:
        /*0028*/ 	.word	index@(pir)
        /*002c*/ 	.word	0x00000000
.L_7:


//--------------------- .nv.compat                --------------------------
	.section	.nv.compat,"",@"SHT_CUDA_COMPAT_INFO"
	.align	4
        /*0000*/ 	.byte	0x02, 0x09, 0x00, 0x00, 0x02, 0x02, 0x01, 0x00, 0x02, 0x05, 0x05, 0x00, 0x03, 0x07, 0x01, 0x01
        /*0010*/ 	.byte	0x02, 0x03, 0x00, 0x00, 0x02, 0x06, 0x01, 0x00, 0x04, 0x0b, 0x08, 0x00, 0x09, 0x00, 0x00, 0x00
        /*0020*/ 	.byte	0x00, 0x00, 0x00, 0x00


//--------------------- .nv.info.pir              --------------------------
	.section	.nv.info.pir,"",@"SHT_CUDA_INFO"
	.sectionflags	@""
	.align	4


	//----- nvinfo : EIATTR_CUDA_API_VERSION
	.align		4
        /*0000*/ 	.byte	0x04, 0x37
        /*0002*/ 	.short	(.L_9 - .L_8)
.L_8:
        /*0004*/ 	.word	0x00000082


	//----- nvinfo : EIATTR_KPARAM_INFO
	.align		4
.L_9:
        /*0008*/ 	.byte	0x04, 0x17
        /*000a*/ 	.short	(.L_11 - .L_10)
.L_10:
        /*000c*/ 	.word	0x00000000
        /*0010*/ 	.short	0x0007
        /*0012*/ 	.short	0x0038
        /*0014*/ 	.byte	0x00, 0xf0, 0x21, 0x00


	//----- nvinfo : EIATTR_KPARAM_INFO
	.align		4
.L_11:
        /*0018*/ 	.byte	0x04, 0x17
        /*001a*/ 	.short	(.L_13 - .L_12)
.L_12:
        /*001c*/ 	.word	0x00000000
        /*0020*/ 	.short	0x0006
        /*0022*/ 	.short	0x0030
        /*0024*/ 	.byte	0x00, 0xf0, 0x21, 0x00


	//----- nvinfo : EIATTR_KPARAM_INFO
	.align		4
.L_13:
        /*0028*/ 	.byte	0x04, 0x17
        /*002a*/ 	.short	(.L_15 - .L_14)
.L_14:
        /*002c*/ 	.word	0x00000000
        /*0030*/ 	.short	0x0005
        /*0032*/ 	.short	0x0028
        /*0034*/ 	.byte	0x00, 0xf0, 0x21, 0x00


	//----- nvinfo : EIATTR_KPARAM_INFO
	.align		4
.L_15:
        /*0038*/ 	.byte	0x04, 0x17
        /*003a*/ 	.short	(.L_17 - .L_16)
.L_16:
        /*003c*/ 	.word	0x00000000
        /*0040*/ 	.short	0x0004
        /*0042*/ 	.short	0x0020
        /*0044*/ 	.byte	0x00, 0xf0, 0x21, 0x00


	//----- nvinfo : EIATTR_KPARAM_INFO
	.align		4
.L_17:
        /*0048*/ 	.byte	0x04, 0x17
        /*004a*/ 	.short	(.L_19 - .L_18)
.L_18:
        /*004c*/ 	.word	0x00000000
        /*0050*/ 	.short	0x0003
        /*0052*/ 	.short	0x0018
        /*0054*/ 	.byte	0x00, 0xf0, 0x21, 0x00


	//----- nvinfo : EIATTR_KPARAM_INFO
	.align		4
.L_19:
        /*0058*/ 	.byte	0x04, 0x17
        /*005a*/ 	.short	(.L_21 - .L_20)
.L_20:
        /*005c*/ 	.word	0x00000000
        /*0060*/ 	.short	0x0002
        /*0062*/ 	.short	0x0010
        /*0064*/ 	.byte	0x00, 0xf5, 0x21, 0x00


	//----- nvinfo : EIATTR_KPARAM_INFO
	.align		4
.L_21:
        /*0068*/ 	.byte	0x04, 0x17
        /*006a*/ 	.short	(.L_23 - .L_22)
.L_22:
        /*006c*/ 	.word	0x00000000
        /*0070*/ 	.short	0x0001
        /*0072*/ 	.short	0x0008
        /*0074*/ 	.byte	0x00, 0xf5, 0x21, 0x00


	//----- nvinfo : EIATTR_KPARAM_INFO
	.align		4
.L_23:
        /*0078*/ 	.byte	0x04, 0x17
        /*007a*/ 	.short	(.L_25 - .L_24)
.L_24:
        /*007c*/ 	.word	0x00000000
        /*0080*/ 	.short	0x0000
        /*0082*/ 	.short	0x0000
        /*0084*/ 	.byte	0x00, 0xf5, 0x21, 0x00


	//----- nvinfo : EIATTR_SPARSE_MMA_MASK
	.align		4
.L_25:
        /*0088*/ 	.byte	0x03, 0x50
        /*008a*/ 	.short	0x0000


	//----- nvinfo : EIATTR_MAXREG_COUNT
	.align		4
        /*008c*/ 	.byte	0x03, 0x1b
        /*008e*/ 	.short	0x00ff


	//----- nvinfo : EIATTR_MERCURY_ISA_VERSION
	.align		4
        /*0090*/ 	.byte	0x03, 0x5f
        /*0092*/ 	.short	0x0101


	//----- nvinfo : EIATTR_VRC_CTA_INIT_COUNT
	.align		4
        /*0094*/ 	.byte	0x02, 0x4a
	.zero		1
	.zero		1


	//----- nvinfo : EIATTR_EXIT_INSTR_OFFSETS
	.align		4
        /*0098*/ 	.byte	0x04, 0x1c
        /*009a*/ 	.short	(.L_27 - .L_26)


	//   ....[0]....
.L_26:
        /*009c*/ 	.word	0x00000080


	//   ....[1]....
        /*00a0*/ 	.word	0x00001990


	//----- nvinfo : EIATTR_CRS_STACK_SIZE
	.align		4
.L_27:
        /*00a4*/ 	.byte	0x04, 0x1e
        /*00a6*/ 	.short	(.L_29 - .L_28)
.L_28:
        /*00a8*/ 	.word	0x00000000


	//----- nvinfo : EIATTR_CBANK_PARAM_SIZE
	.align		4
.L_29:
        /*00ac*/ 	.byte	0x03, 0x19
        /*00ae*/ 	.short	0x0040


	//----- nvinfo : EIATTR_PARAM_CBANK
	.align		4
        /*00b0*/ 	.byte	0x04, 0x0a
        /*00b2*/ 	.short	(.L_31 - .L_30)
	.align		4
.L_30:
        /*00b4*/ 	.word	index@(.nv.constant0.pir)
        /*00b8*/ 	.short	0x0380
        /*00ba*/ 	.short	0x0040


	//----- nvinfo : EIATTR_SW_WAR
	.align		4
.L_31:
        /*00bc*/ 	.byte	0x04, 0x36
        /*00be*/ 	.short	(.L_33 - .L_32)
.L_32:
        /*00c0*/ 	.word	0x00000008
.L_33:


//--------------------- .nv.callgraph             --------------------------
	.section	.nv.callgraph,"",@"SHT_CUDA_CALLGRAPH"
	.align	4
	.sectionentsize	8
	.align		4
        /*0000*/ 	.word	0x00000000
	.align		4
        /*0004*/ 	.word	0xffffffff
	.align		4
        /*0008*/ 	.word	0x00000000
	.align		4
        /*000c*/ 	.word	0xfffffffe
	.align		4
        /*0010*/ 	.word	0x00000000
	.align		4
        /*0014*/ 	.word	0xfffffffd
	.align		4
        /*0018*/ 	.word	0x00000000
	.align		4
        /*001c*/ 	.word	0xfffffffc


//--------------------- .text.pir                 --------------------------
	.section	.text.pir,"ax",@progbits
	.align	128
        .global         pir
        .type           pir,@function
        .size           pir,(.L_x_9 - pir)
        .other          pir,@"STO_CUDA_ENTRY STV_DEFAULT"
pir:
.text.pir:
[----:B------:R-:W-:Y:S01]  /*0000*/  LDC R1, c[0x0][0x37c] ;  /* 0x0000df00ff017b82 */ /* 0x000fe20000000800 */
[----:B------:R-:W0:Y:S07]  /*0010*/  S2R R10, SR_TID.X ;  /* 0x00000000000a7919 */ /* 0x000e2e0000002100 */
[----:B------:R-:W0:Y:S01]  /*0020*/  S2UR UR4, SR_CTAID.X ;  /* 0x00000000000479c3 */ /* 0x000e220000002500 */
[----:B------:R-:W1:Y:S07]  /*0030*/  LDCU.64 UR6, c[0x0][0x3b8] ;  /* 0x00007700ff0677ac */ /* 0x000e6e0008000a00 */
[----:B------:R-:W0:Y:S02]  /*0040*/  LDC R11, c[0x0][0x360] ;  /* 0x0000d800ff0b7b82 */ /* 0x000e240000000800 */
[----:B0-----:R-:W-:-:S05]  /*0050*/  IMAD R10, R11, UR4, R10 ;  /* 0x000000040b0a7c24 */ /* 0x001fca000f8e020a */
[----:B-1----:R-:W-:-:S04]  /*0060*/  ISETP.GE.U32.AND P0, PT, R10, UR6, PT ;  /* 0x000000060a007c0c */ /* 0x002fc8000bf06070 */
[----:B------:R-:W-:-:S13]  /*0070*/  ISETP.GE.U32.AND.EX P0, PT, RZ, UR7, PT, P0 ;  /* 0x00000007ff007c0c */ /* 0x000fda000bf06100 */
[----:B------:R-:W-:Y:S05]  /*0080*/  @P0 EXIT ;  /* 0x000000000000094d */ /* 0x000fea0003800000 */
[----:B------:R-:W0:Y:S02]  /*0090*/  LDCU UR4, c[0x0][0x3b4] ;  /* 0x00007680ff0477ac */ /* 0x000e240008000800 */
[----:B0-----:R-:W-:-:S09]  /*00a0*/  UISETP.NE.U32.AND UP0, UPT, UR4, URZ, UPT ;  /* 0x000000ff0400728c */ /* 0x001fd2000bf05070 */
[----:B------:R-:W-:Y:S05]  /*00b0*/  BRA.U UP0, `(.L_x_0) ;  /* 0x0000000100607547 */ /* 0x000fea000b800000 */
[----:B------:R-:W0:Y:S01]  /*00c0*/  LDCU UR4, c[0x0][0x3b0] ;  /* 0x00007600ff0477ac */ /* 0x000e220008000800 */
[----:B------:R-:W-:Y:S01]  /*00d0*/  IMAD.MOV.U32 R9, RZ, RZ, RZ ;  /* 0x000000ffff097224 */ /* 0x000fe200078e00ff */
[----:B0-----:R-:W0:Y:S01]  /*00e0*/  I2F.U32.RP R0, UR4 ;  /* 0x0000000400007d06 */ /* 0x001e220008209000 */
[----:B------:R-:W-:-:S07]  /*00f0*/  ISETP.NE.U32.AND P2, PT, RZ, UR4, PT ;  /* 0x00000004ff007c0c */ /* 0x000fce000bf45070 */
[----:B0-----:R-:W0:Y:S02]  /*0100*/  MUFU.RCP R0, R0 ;  /* 0x0000000000007308 */ /* 0x001e240000001000 */
[----:B0-----:R-:W-:-:S06]  /*0110*/  VIADD R2, R0, 0xffffffe ;  /* 0x0ffffffe00027836 */ /* 0x001fcc0000000000 */
[----:B------:R0:W1:Y:S02]  /*0120*/  F2I.FTZ.U32.TRUNC.NTZ R3, R2 ;  /* 0x0000000200037305 */ /* 0x000064000021f000 */
[----:B0-----:R-:W-:Y:S02]  /*0130*/  IMAD.MOV.U32 R2, RZ, RZ, RZ ;  /* 0x000000ffff027224 */ /* 0x001fe400078e00ff */
[----:B-1----:R-:W-:-:S04]  /*0140*/  IMAD.MOV R5, RZ, RZ, -R3 ;  /* 0x000000ffff057224 */ /* 0x002fc800078e0a03 */
[----:B------:R-:W-:-:S04]  /*0150*/  IMAD R5, R5, UR4, RZ ;  /* 0x0000000405057c24 */ /* 0x000fc8000f8e02ff */
[----:B------:R-:W-:-:S06]  /*0160*/  IMAD.HI.U32 R3, R3, R5, R2 ;  /* 0x0000000503037227 */ /* 0x000fcc00078e0002 */
[----:B------:R-:W-:-:S04]  /*0170*/  IMAD.HI.U32 R8, R3, R10, RZ ;  /* 0x0000000a03087227 */ /* 0x000fc800078e00ff */
[----:B------:R-:W-:-:S04]  /*0180*/  IMAD.MOV R3, RZ, RZ, -R8 ;  /* 0x000000ffff037224 */ /* 0x000fc800078e0a08 */
[----:B------:R-:W-:-:S05]  /*0190*/  IMAD R3, R3, UR4, R10 ;  /* 0x0000000403037c24 */ /* 0x000fca000f8e020a */
[----:B------:R-:W-:-:S13]  /*01a0*/  ISETP.GE.U32.AND P0, PT, R3, UR4, PT ;  /* 0x0000000403007c0c */ /* 0x000fda000bf06070 */
[----:B------:R-:W-:Y:S02]  /*01b0*/  @P0 VIADD R3, R3, -UR4 ;  /* 0x8000000403030c36 */ /* 0x000fe40008000000 */
[----:B------:R-:W-:-:S03]  /*01c0*/  @P0 VIADD R8, R8, 0x1 ;  /* 0x0000000108080836 */ /* 0x000fc60000000000 */
[----:B------:R-:W-:Y:S01]  /*01d0*/  ISETP.GE.U32.AND P1, PT, R3, UR4, PT ;  /* 0x0000000403007c0c */ /* 0x000fe2000bf26070 */
[----:B------:R-:W-:-:S12]  /*01e0*/  IMAD.MOV.U32 R3, RZ, RZ, RZ ;  /* 0x000000ffff037224 */ /* 0x000fd800078e00ff */
[----:B------:R-:W-:Y:S01]  /*01f0*/  @P1 VIADD R8, R8, 0x1 ;  /* 0x0000000108081836 */ /* 0x000fe20000000000 */
[----:B------:R-:W-:-:S05]  /*0200*/  @!P2 LOP3.LUT R8, RZ, UR4, RZ, 0x33, !PT ;  /* 0x00000004ff08ac12 */ /* 0x000fca000f8e33ff */
[----:B------:R-:W-:-:S04]  /*0210*/  IMAD.MOV R5, RZ, RZ, -R8 ;  /* 0x000000ffff057224 */ /* 0x000fc800078e0a08 */
[----:B------:R-:W-:Y:S01]  /*0220*/  IMAD R2, R5, UR4, R10 ;  /* 0x0000000405027c24 */ /* 0x000fe2000f8e020a */
[----:B------:R-:W-:Y:S06]  /*0230*/  BRA `(.L_x_1) ;  /* 0x0000000000287947 */ /* 0x000fec0003800000 */
.L_x_0:
[----:B------:R-:W-:-:S07]  /*0240*/  MOV R0, 0x260 ;  /* 0x0000026000007802 */ /* 0x000fce0000000f00 */
[----:B------:R-:W-:Y:S05]  /*0250*/  CALL.REL.NOINC `($__internal_0_$__cuda_sm20_div_u64) ;  /* 0x0000001400d07944 */ /* 0x000fea0003c00000 */
[----:B------:R-:W0:Y:S01]  /*0260*/  LDCU.64 UR4, c[0x0][0x3b0] ;  /* 0x00007600ff0477ac */ /* 0x000e220008000a00 */
[----:B------:R-:W-:Y:S01]  /*0270*/  IADD3 R5, P0, PT, RZ, -R8, RZ ;  /* 0x80000008ff057210 */ /* 0x000fe20007f1e0ff */
[----:B------:R-:W-:-:S04]  /*0280*/  IMAD.MOV.U32 R11, RZ, RZ, RZ ;  /* 0x000000ffff0b7224 */ /* 0x000fc800078e00ff */
[----:B------:R-:W-:-:S04]  /*0290*/  IMAD.X R0, RZ, RZ, ~R9, P0 ;  /* 0x000000ffff007224 */ /* 0x000fc800000e0e09 */
[----:B0-----:R-:W-:Y:S02]  /*02a0*/  IMAD R0, R0, UR4, RZ ;  /* 0x0000000400007c24 */ /* 0x001fe4000f8e02ff */
[----:B------:R-:W-:-:S04]  /*02b0*/  IMAD.WIDE.U32 R2, R5, UR4, R10 ;  /* 0x0000000405027c25 */ /* 0x000fc8000f8e000a */
[----:B------:R-:W-:-:S04]  /*02c0*/  IMAD R5, R5, UR5, R0 ;  /* 0x0000000505057c24 */ /* 0x000fc8000f8e0200 */
[----:B------:R-:W-:-:S07]  /*02d0*/  IMAD.IADD R3, R3, 0x1, R5 ;  /* 0x0000000103037824 */ /* 0x000fce00078e0205 */
.L_x_1:
[----:B------:R-:W0:Y:S01]  /*02e0*/  LDCU.64 UR6, c[0x0][0x3a8] ;  /* 0x00007500ff0677ac */ /* 0x000e220008000a00 */
[----:B------:R-:W-:Y:S02]  /*02f0*/  IMAD.MOV.U32 R0, RZ, RZ, RZ ;  /* 0x000000ffff007224 */ /* 0x000fe400078e00ff */
[----:B------:R-:W-:Y:S01]  /*0300*/  IMAD.MOV.U32 R5, RZ, RZ, RZ ;  /* 0x000000ffff057224 */ /* 0x000fe200078e00ff */
[----:B------:R-:W1:Y:S01]  /*0310*/  LDCU.64 UR10, c[0x0][0x358] ;  /* 0x00006b00ff0a77ac */ /* 0x000e620008000a00 */
[----:B0-----:R-:W-:-:S04]  /*0320*/  UISETP.NE.U32.AND UP0, UPT, UR6, URZ, UPT ;  /* 0x000000ff0600728c */ /* 0x001fc8000bf05070 */
[----:B------:R-:W-:-:S09]  /*0330*/  UISETP.NE.AND.EX UP0, UPT, UR7, URZ, UPT, UP0 ;  /* 0x000000ff0700728c */ /* 0x000fd2000bf05300 */
[----:B-1----:R-:W-:Y:S05]  /*0340*/  BRA.U !UP0, `(.L_x_2) ;  /* 0x00000015087c7547 */ /* 0x002fea000b800000 */
[----:B------:R-:W-:Y:S01]  /*0350*/  UISETP.GE.U32.AND UP1, UPT, UR6, 0x8, UPT ;  /* 0x000000080600788c */ /* 0x000fe2000bf26070 */
[----:B------:R-:W-:Y:S01]  /*0360*/  IMAD.MOV.U32 R0, RZ, RZ, RZ ;  /* 0x000000ffff007224 */ /* 0x000fe200078e00ff */
[----:B------:R-:W-:Y:S01]  /*0370*/  ULOP3.LUT UR12, UR6, 0x7, URZ, 0xc0, !UPT ;  /* 0x00000007060c7892 */ /* 0x000fe2000f8ec0ff */
[----:B------:R-:W-:Y:S01]  /*0380*/  IMAD.MOV.U32 R5, RZ, RZ, RZ ;  /* 0x000000ffff057224 */ /* 0x000fe200078e00ff */
[----:B------:R-:W-:Y:S02]  /*0390*/  UISETP.GE.U32.AND.EX UP1, UPT, UR7, URZ, UPT, UP1 ;  /* 0x000000ff0700728c */ /* 0x000fe4000bf26110 */
[----:B------:R-:W-:Y:S01]  /*03a0*/  UISETP.NE.U32.AND UP0, UPT, UR12, URZ, UPT ;  /* 0x000000ff0c00728c */ /* 0x000fe2000bf05070 */
[----:B------:R-:W-:Y:S01]  /*03b0*/  UMOV UR4, URZ ;  /* 0x000000ff00047c82 */ /* 0x000fe20008000000 */
[----:B------:R-:W-:Y:S02]  /*03c0*/  UMOV UR5, URZ ;  /* 0x000000ff00057c82 */ /* 0x000fe40008000000 */
[----:B------:R-:W-:-:S03]  /*03d0*/  UISETP.NE.AND.EX UP0, UPT, URZ, URZ, UPT, UP0 ;  /* 0x000000ffff00728c */ /* 0x000fc6000bf05300 */
[----:B------:R-:W-:Y:S08]  /*03e0*/  BRA.U !UP1, `(.L_x_3) ;  /* 0x00000009091c7547 */ /* 0x000ff0000b800000 */
[----:B------:R-:W0:Y:S01]  /*03f0*/  LDCU UR5, c[0x0][0x3ac] ;  /* 0x00007580ff0577ac */ /* 0x000e220008000800 */
[----:B------:R-:W-:Y:S01]  /*0400*/  CS2R R4, SRZ ;  /* 0x0000000000047805 */ /* 0x000fe2000001ff00 */
[----:B------:R-:W-:Y:S01]  /*0410*/  IMAD.MOV.U32 R7, RZ, RZ, RZ ;  /* 0x000000ffff077224 */ /* 0x000fe200078e00ff */
[----:B------:R-:W-:Y:S01]  /*0420*/  ULOP3.LUT UR4, UR6, 0xfffffff8, URZ, 0xc0, !UPT ;  /* 0xfffffff806047892 */ /* 0x000fe2000f8ec0ff */
[----:B------:R-:W-:Y:S01]  /*0430*/  IMAD.MOV.U32 R0, RZ, RZ, RZ ;  /* 0x000000ffff007224 */ /* 0x000fe200078e00ff */
[----:B------:R-:W1:Y:S01]  /*0440*/  LDCU.64 UR8, c[0x0][0x3a0] ;  /* 0x00007400ff0877ac */ /* 0x000e620008000a00 */
[----:B------:R-:W2:Y:S04]  /*0450*/  LDCU.64 UR14, c[0x0][0x388] ;  /* 0x00007100ff0e77ac */ /* 0x000ea80008000a00 */
[----:B------:R-:W-:Y:S01]  /*0460*/  UMOV UR6, UR4 ;  /* 0x0000000400067c82 */ /* 0x000fe20008000000 */
[----:B0-----:R-:W-:-:S05]  /*0470*/  UMOV UR7, UR5 ;  /* 0x0000000500077c82 */ /* 0x001fca0008000000 */
.L_x_4:
[--C-:B------:R-:W-:Y:S01]  /*0480*/  SHF.R.U64 R12, R4, 0x3, R7.reuse ;  /* 0x00000003040c7819 */ /* 0x100fe20000001207 */
[----:B-1----:R-:W-:Y:S01]  /*0490*/  IMAD R15, R9, UR8, RZ ;  /* 0x00000008090f7c24 */ /* 0x002fe2000f8e02ff */
[----:B------:R-:W-:-:S03]  /*04a0*/  SHF.R.U32.HI R13, RZ, 0x3, R7 ;  /* 0x00000003ff0d7819 */ /* 0x000fc60000011607 */
[C---:B------:R-:W-:Y:S02]  /*04b0*/  IMAD R15, R8.reuse, UR9, R15 ;  /* 0x00000009080f7c24 */ /* 0x040fe4000f8e020f */
[----:B------:R-:W-:-:S03]  /*04c0*/  IMAD.WIDE.U32 R12, R8, UR8, R12 ;  /* 0x00000008080c7c25 */ /* 0x000fc6000f8e000c */
[----:B--2---:R-:W-:-:S04]  /*04d0*/  IADD3 R16, P0, PT, R12, UR14, RZ ;  /* 0x0000000e0c107c10 */ /* 0x004fc8000ff1e0ff */
[----:B------:R-:W-:-:S05]  /*04e0*/  IADD3.X R17, PT, PT, R13, UR15, R15, P0, !PT ;  /* 0x0000000f0d117c10 */ /* 0x000fca00087fe40f */
[----:B------:R-:W2:Y:S02]  /*04f0*/  LDG.E.S8 R6, desc[UR10][R16.64] ;  /* 0x0000000a10067981 */ /* 0x000ea4000c1e1300 */
[C---:B--2---:R-:W-:Y:S02]  /*0500*/  LOP3.LUT R12, R6.reuse, 0x1, RZ, 0xc0, !PT ;  /* 0x00000001060c7812 */ /* 0x044fe400078ec0ff */
[----:B------:R-:W-:Y:S02]  /*0510*/  LOP3.LUT P4, RZ, R6, 0x2, RZ, 0xc0, !PT ;  /* 0x0000000206ff7812 */ /* 0x000fe4000788c0ff */
[----:B------:R-:W-:-:S11]  /*0520*/  ISETP.NE.U32.AND P5, PT, R12, 0x1, PT ;  /* 0x000000010c00780c */ /* 0x000fd60003fa5070 */
[----:B------:R-:W0:Y:S08]  /*0530*/  @P4 LDC.64 R16, c[0x0][0x3b0] ;  /* 0x0000ec00ff104b82 */ /* 0x000e300000000a00 */
[----:B------:R-:W1:Y:S08]  /*0540*/  @!P5 LDC.64 R20, c[0x0][0x3b0] ;  /* 0x0000ec00ff14db82 */ /* 0x000e700000000a00 */
[----:B------:R-:W2:Y:S01]  /*0550*/  @!P5 LDC.64 R12, c[0x0][0x380] ;  /* 0x0000e000ff0cdb82 */ /* 0x000ea20000000a00 */
[----:B-1----:R-:W-:-:S02]  /*0560*/  @!P5 IMAD R14, R7, R20, RZ ;  /* 0x00000014070ed224 */ /* 0x002fc400078e02ff */
[----:B------:R-:W-:-:S04]  /*0570*/  @!P5 IMAD.WIDE.U32 R18, R4, R20, R2 ;  /* 0x000000140412d225 */ /* 0x000fc800078e0002 */
[----:B------:R-:W-:Y:S02]  /*0580*/  @!P5 IMAD R21, R4, R21, R14 ;  /* 0x000000150415d224 */ /* 0x000fe400078e020e */
[----:B------:R-:W0:Y:S01]  /*0590*/  @P4 LDC.64 R14, c[0x0][0x3b0] ;  /* 0x0000ec00ff0e4b82 */ /* 0x000e220000000a00 */
[----:B--2---:R-:W-:Y:S01]  /*05a0*/  @!P5 LEA R12, P0, R18, R12, 0x3 ;  /* 0x0000000c120cd211 */ /* 0x004fe200078018ff */
[----:B------:R-:W-:-:S05]  /*05b0*/  @!P5 IMAD.IADD R19, R19, 0x1, R21 ;  /* 0x000000011313d824 */ /* 0x000fca00078e0215 */
[----:B------:R-:W-:Y:S02]  /*05c0*/  @!P5 LEA.HI.X R13, R18, R13, R19, 0x3, P0 ;  /* 0x0000000d120dd211 */ /* 0x000fe400000f1c13 */
[----:B------:R-:W1:Y:S04]  /*05d0*/  @P4 LDC.64 R18, c[0x0][0x380] ;  /* 0x0000e000ff124b82 */ /* 0x000e680000000a00 */
[----:B------:R-:W2:Y:S01]  /*05e0*/  @!P5 LDG.E.64 R12, desc[UR10][R12.64] ;  /* 0x0000000a0c0cd981 */ /* 0x000ea2000c1e1b00 */
[----:B0-----:R-:W-:-:S04]  /*05f0*/  @P4 IMAD.WIDE.U32 R14, R4, R16, R14 ;  /* 0x00000010040e4225 */ /* 0x001fc800078e000e */
[----:B------:R-:W-:-:S04]  /*0600*/  @P4 IMAD R16, R7, R16, RZ ;  /* 0x0000001007104224 */ /* 0x000fc800078e02ff */
[----:B------:R-:W-:Y:S01]  /*0610*/  @P4 IMAD R17, R4, R17, R16 ;  /* 0x0000001104114224 */ /* 0x000fe200078e0210 */
[----:B------:R-:W-:-:S04]  /*0620*/  @P4 IADD3 R16, P0, PT, R2, R14, RZ ;  /* 0x0000000e02104210 */ /* 0x000fc80007f1e0ff */
[----:B------:R-:W-:Y:S02]  /*0630*/  @P4 IADD3.X R15, PT, PT, R3, R17, R15, P0, !PT ;  /* 0x00000011030f4210 */ /* 0x000fe400007fe40f */
[----:B-1----:R-:W-:-:S04]  /*0640*/  @P4 LEA R14, P0, R16, R18, 0x3 ;  /* 0x00000012100e4211 */ /* 0x002fc800078018ff */
[----:B------:R-:W-:-:S06]  /*0650*/  @P4 LEA.HI.X R15, R16, R19, R15, 0x3, P0 ;  /* 0x00000013100f4211 */ /* 0x000fcc00000f1c0f */
[----:B------:R-:W3:Y:S01]  /*0660*/  @P4 LDG.E.64 R14, desc[UR10][R14.64] ;  /* 0x0000000a0e0e4981 */ /* 0x000ee2000c1e1b00 */
[C---:B------:R-:W-:Y:S02]  /*0670*/  LOP3.LUT P3, RZ, R6.reuse, 0x4, RZ, 0xc0, !PT ;  /* 0x0000000406ff7812 */ /* 0x040fe4000786c0ff */
[C---:B------:R-:W-:Y:S02]  /*0680*/  LOP3.LUT P2, RZ, R6.reuse, 0x8, RZ, 0xc0, !PT ;  /* 0x0000000806ff7812 */ /* 0x040fe4000784c0ff */
[----:B------:R-:W-:-:S09]  /*0690*/  LOP3.LUT P1, RZ, R6, 0x10, RZ, 0xc0, !PT ;  /* 0x0000001006ff7812 */ /* 0x000fd2000782c0ff */
[----:B------:R-:W0:Y:S01]  /*06a0*/  @P3 LDC.64 R20, c[0x0][0x3b0] ;  /* 0x0000ec00ff143b82 */ /* 0x000e220000000a00 */
[----:B------:R-:W-:-:S05]  /*06b0*/  @P3 IADD3 R27, P0, PT, R4, 0x2, RZ ;  /* 0x00000002041b3810 */ /* 0x000fca0007f1e0ff */
[--C-:B------:R-:W-:Y:S01]  /*06c0*/  @P3 IMAD.X R19, RZ, RZ, R7.reuse, P0 ;  /* 0x000000ffff133224 */ /* 0x100fe200000e0607 */
[----:B------:R-:W-:Y:S01]  /*06d0*/  @P2 IADD3 R25, P0, PT, R4, 0x3, RZ ;  /* 0x0000000304192810 */ /* 0x000fe20007f1e0ff */
[----:B------:R-:W1:Y:S04]  /*06e0*/  @P2 LDC.64 R22, c[0x0][0x3b0] ;  /* 0x0000ec00ff162b82 */ /* 0x000e680000000a00 */
[----:B------:R-:W-:-:S04]  /*06f0*/  @P2 IMAD.X R29, RZ, RZ, R7, P0 ;  /* 0x000000ffff1d2224 */ /* 0x000fc800000e0607 */
[----:B------:R-:W4:Y:S01]  /*0700*/  @P3 LDC.64 R16, c[0x0][0x380] ;  /* 0x0000e000ff103b82 */ /* 0x000f220000000a00 */
[-C--:B0-----:R-:W-:Y:S02]  /*0710*/  @P3 IMAD R24, R19, R20.reuse, RZ ;  /* 0x0000001413183224 */ /* 0x081fe400078e02ff */
[----:B------:R-:W-:-:S04]  /*0720*/  @P3 IMAD.WIDE.U32 R18, R27, R20, R2 ;  /* 0x000000141b123225 */ /* 0x000fc800078e0002 */
[----:B------:R-:W-:Y:S02]  /*0730*/  @P3 IMAD R27, R27, R21, R24 ;  /* 0x000000151b1b3224 */ /* 0x000fe400078e0218 */
[----:B------:R-:W0:Y:S01]  /*0740*/  @P2 LDC.64 R20, c[0x0][0x380] ;  /* 0x0000e000ff142b82 */ /* 0x000e220000000a00 */
[-C--:B-1----:R-:W-:Y:S02]  /*0750*/  @P2 IMAD R24, R29, R22.reuse, RZ ;  /* 0x000000161d182224 */ /* 0x082fe400078e02ff */
[----:B------:R-:W-:Y:S02]  /*0760*/  @P3 IMAD.IADD R27, R19, 0x1, R27 ;  /* 0x00000001131b3824 */ /* 0x000fe400078e021b */
[C---:B------:R-:W-:Y:S02]  /*0770*/  @P2 IMAD R29, R25.reuse, R23, R24 ;  /* 0x00000017191d2224 */ /* 0x040fe400078e0218 */
[----:B------:R-:W-:Y:S01]  /*0780*/  @P2 IMAD.WIDE.U32 R22, R25, R22, R2 ;  /* 0x0000001619162225 */ /* 0x000fe200078e0002 */
[C---:B----4-:R-:W-:Y:S01]  /*0790*/  @P3 LEA R16, P0, R18.reuse, R16, 0x3 ;  /* 0x0000001012103211 */ /* 0x050fe200078018ff */
[----:B------:R-:W1:Y:S02]  /*07a0*/  @P1 LDC.64 R24, c[0x0][0x3b0] ;  /* 0x0000ec00ff181b82 */ /* 0x000e640000000a00 */
[----:B------:R-:W-:Y:S01]  /*07b0*/  @P2 IMAD.IADD R29, R23, 0x1, R29 ;  /* 0x00000001171d2824 */ /* 0x000fe200078e021d */
[----:B------:R-:W-:-:S05]  /*07c0*/  @P3 LEA.HI.X R17, R18, R17, R27, 0x3, P0 ;  /* 0x0000001112113211 */ /* 0x000fca00000f1c1b */
[----:B------:R-:W4:Y:S01]  /*07d0*/  @P1 LDC.64 R18, c[0x0][0x380] ;  /* 0x0000e000ff121b82 */ /* 0x000f220000000a00 */
[----:B------:R-:W5:Y:S01]  /*07e0*/  @P3 LDG.E.64 R16, desc[UR10][R16.64] ;  /* 0x0000000a10103981 */ /* 0x000f62000c1e1b00 */
[----:B0-----:R-:W-:-:S04]  /*07f0*/  @P2 LEA R26, P0, R22, R20, 0x3 ;  /* 0x00000014161a2211 */ /* 0x001fc800078018ff */
[----:B------:R-:W-:Y:S02]  /*0800*/  @P2 LEA.HI.X R27, R22, R21, R29, 0x3, P0 ;  /* 0x00000015161b2211 */ /* 0x000fe400000f1c1d */
[----:B------:R-:W-:Y:S02]  /*0810*/  @P1 IADD3 R21, P6, PT, R4, 0x4, RZ ;  /* 0x0000000404151810 */ /* 0x000fe40007fde0ff */
[----:B------:R-:W-:Y:S02]  /*0820*/  LOP3.LUT P0, RZ, R6, 0x20, RZ, 0xc0, !PT ;  /* 0x0000002006ff7812 */ /* 0x000fe4000780c0ff */
[----:B------:R-:W5:Y:S01]  /*0830*/  @P2 LDG.E.64 R26, desc[UR10][R26.64] ;  /* 0x0000000a1a1a2981 */ /* 0x000f62000c1e1b00 */
[----:B------:R-:W-:-:S04]  /*0840*/  @P1 IMAD.X R23, RZ, RZ, R7, P6 ;  /* 0x000000ffff171224 */ /* 0x000fc800030e0607 */
[----:B-1----:R-:W-:-:S04]  /*0850*/  @P1 IMAD R20, R23, R24, RZ ;  /* 0x0000001817141224 */ /* 0x002fc800078e02ff */
[C---:B------:R-:W-:Y:S02]  /*0860*/  @P1 IMAD R23, R21.reuse, R25, R20 ;  /* 0x0000001915171224 */ /* 0x040fe400078e0214 */
[----:B------:R-:W-:Y:S02]  /*0870*/  @P1 IMAD.WIDE.U32 R24, R21, R24, R2 ;  /* 0x0000001815181225 */ /* 0x000fe400078e0002 */
[----:B------:R-:W0:Y:S02]  /*0880*/  @P0 LDC.64 R20, c[0x0][0x3b0] ;  /* 0x0000ec00ff140b82 */ /* 0x000e240000000a00 */
[----:B------:R-:W-:Y:S01]  /*0890*/  @P1 IMAD.IADD R23, R25, 0x1, R23 ;  /* 0x0000000119171824 */ /* 0x000fe200078e0217 */
[----:B------:R-:W-:Y:S02]  /*08a0*/  @P0 IADD3 R25, P6, PT, R4, 0x5, RZ ;  /* 0x0000000504190810 */ /* 0x000fe40007fde0ff */
[----:B--2---:R-:W-:Y:S02]  /*08b0*/  @!P5 LOP3.LUT R0, R12, R0, RZ, 0x3c, !PT ;  /* 0x000000000c00d212 */ /* 0x004fe400078e3cff */
[----:B------:R-:W-:-:S02]  /*08c0*/  @!P5 LOP3.LUT R5, R13, R5, RZ, 0x3c, !PT ;  /* 0x000000050d05d212 */ /* 0x000fc400078e3cff */
[C---:B----4-:R-:W-:Y:S01]  /*08d0*/  @P1 LEA R22, P5, R24.reuse, R18, 0x3 ;  /* 0x0000001218161211 */ /* 0x050fe200078a18ff */
[----:B------:R-:W1:Y:S03]  /*08e0*/  @P0 LDC.64 R12, c[0x0][0x380] ;  /* 0x0000e000ff0c0b82 */ /* 0x000e660000000a00 */
[----:B------:R-:W-:Y:S01]  /*08f0*/  @P1 LEA.HI.X R23, R24, R19, R23, 0x3, P5 ;  /* 0x0000001318171211 */ /* 0x000fe200028f1c17 */
[----:B------:R-:W-:Y:S01]  /*0900*/  @P0 IMAD.X R19, RZ, RZ, R7, P6 ;  /* 0x000000ffff130224 */ /* 0x000fe200030e0607 */
[----:B------:R-:W-:-:S03]  /*0910*/  LOP3.LUT P5, RZ, R6, 0x40, RZ, 0xc0, !PT ;  /* 0x0000004006ff7812 */ /* 0x000fc600078ac0ff */
[-C--:B0-----:R-:W-:Y:S01]  /*0920*/  @P0 IMAD R18, R19, R20.reuse, RZ ;  /* 0x0000001413120224 */ /* 0x081fe200078e02ff */
[----:B------:R-:W2:Y:S03]  /*0930*/  @P1 LDG.E.64 R22, desc[UR10][R22.64] ;  /* 0x0000000a16161981 */ /* 0x000ea6000c1e1b00 */
[C---:B------:R-:W-:Y:S02]  /*0940*/  @P0 IMAD R21, R25.reuse, R21, R18 ;  /* 0x0000001519150224 */ /* 0x040fe400078e0212 */
[----:B------:R-:W-:-:S04]  /*0950*/  @P0 IMAD.WIDE.U32 R24, R25, R20, R2 ;  /* 0x0000001419180225 */ /* 0x000fc800078e0002 */
[----:B------:R-:W0:Y:S01]  /*0960*/  @P5 LDC.64 R18, c[0x0][0x3b0] ;  /* 0x0000ec00ff125b82 */ /* 0x000e220000000a00 */
[----:B------:R-:W-:Y:S01]  /*0970*/  @P0 IMAD.IADD R21, R25, 0x1, R21 ;  /* 0x0000000119150824 */ /* 0x000fe200078e0215 */
[----:B-1----:R-:W-:-:S04]  /*0980*/  @P0 LEA R20, P6, R24, R12, 0x3 ;  /* 0x0000000c18140211 */ /* 0x002fc800078c18ff */
[----:B------:R-:W-:Y:S02]  /*0990*/  @P0 LEA.HI.X R21, R24, R13, R21, 0x3, P6 ;  /* 0x0000000d18150211 */ /* 0x000fe400030f1c15 */
[----:B------:R-:W-:Y:S02]  /*09a0*/  @P5 IADD3 R29, P6, PT, R4, 0x6, RZ ;  /* 0x00000006041d5810 */ /* 0x000fe40007fde0ff */
[----:B---3--:R-:W-:Y:S02]  /*09b0*/  @P4 LOP3.LUT R0, R14, R0, RZ, 0x3c, !PT ;  /* 0x000000000e004212 */ /* 0x008fe400078e3cff */
[----:B------:R-:W-:Y:S01]  /*09c0*/  @P4 LOP3.LUT R5, R15, R5, RZ, 0x3c, !PT ;  /* 0x000000050f054212 */ /* 0x000fe200078e3cff */
[----:B------:R-:W-:Y:S01]  /*09d0*/  @P5 IMAD.X R13, RZ, RZ, R7, P6 ;  /* 0x000000ffff0d5224 */ /* 0x000fe200030e0607 */
[----:B------:R-:W1:Y:S01]  /*09e0*/  @P5 LDC.64 R14, c[0x0][0x380] ;  /* 0x0000e000ff0e5b82 */ /* 0x000e620000000a00 */
[----:B------:R-:W-:Y:S01]  /*09f0*/  ISETP.GT.AND P4, PT, R6, -0x1, PT ;  /* 0xffffffff0600780c */ /* 0x000fe20003f84270 */
[----:B------:R-:W3:Y:S01]  /*0a00*/  @P0 LDG.E.64 R20, desc[UR10][R20.64] ;  /* 0x0000000a14140981 */ /* 0x000ee2000c1e1b00 */
[----:B0-----:R-:W-:-:S04]  /*0a10*/  @P5 IMAD.WIDE.U32 R24, R29, R18, R2 ;  /* 0x000000121d185225 */ /* 0x001fc800078e0002 */
[----:B------:R-:W-:-:S07]  /*0a20*/  @P5 IMAD R18, R13, R18, RZ ;  /* 0x000000120d125224 */ /* 0x000fce00078e02ff */
[----:B------:R-:W0:Y:S01]  /*0a30*/  @!P4 LDC.64 R12, c[0x0][0x3b0] ;  /* 0x0000ec00ff0ccb82 */ /* 0x000e220000000a00 */
[----:B------:R-:W-:-:S04]  /*0a40*/  @P5 IMAD R19, R29, R19, R18 ;  /* 0x000000131d135224 */ /* 0x000fc800078e0212 */
[----:B------:R-:W-:Y:S01]  /*0a50*/  @P5 IMAD.IADD R6, R25, 0x1, R19 ;  /* 0x0000000119065824 */ /* 0x000fe200078e0213 */
[----:B-1----:R-:W-:-:S04]  /*0a60*/  @P5 LEA R18, P6, R24, R14, 0x3 ;  /* 0x0000000e18125211 */ /* 0x002fc800078c18ff */
[----:B------:R-:W-:Y:S02]  /*0a70*/  @P5 LEA.HI.X R19, R24, R15, R6, 0x3, P6 ;  /* 0x0000000f18135211 */ /* 0x000fe400030f1c06 */
[----:B------:R-:W1:Y:S01]  /*0a80*/  @!P4 LDC.64 R14, c[0x0][0x380] ;  /* 0x0000e000ff0ecb82 */ /* 0x000e620000000a00 */
[----:B------:R-:W-:-:S03]  /*0a90*/  @!P4 IADD3 R29, P6, PT, R4, 0x7, RZ ;  /* 0x00000007041dc810 */ /* 0x000fc60007fde0ff */
[----:B------:R-:W4:Y:S02]  /*0aa0*/  @P5 LDG.E.64 R18, desc[UR10][R18.64] ;  /* 0x0000000a12125981 */ /* 0x000f24000c1e1b00 */
[----:B------:R-:W-:-:S04]  /*0ab0*/  @!P4 IMAD.X R25, RZ, RZ, R7, P6 ;  /* 0x000000ffff19c224 */ /* 0x000fc800030e0607 */
[----:B0-----:R-:W-:-:S04]  /*0ac0*/  @!P4 IMAD R6, R25, R12, RZ ;  /* 0x0000000c1906c224 */ /* 0x001fc800078e02ff */
[C---:B------:R-:W-:Y:S02]  /*0ad0*/  @!P4 IMAD R25, R29.reuse, R13, R6 ;  /* 0x0000000d1d19c224 */ /* 0x040fe400078e0206 */
[----:B------:R-:W-:-:S04]  /*0ae0*/  @!P4 IMAD.WIDE.U32 R12, R29, R12, R2 ;  /* 0x0000000c1d0cc225 */ /* 0x000fc800078e0002 */
[----:B------:R-:W-:Y:S01]  /*0af0*/  @!P4 IMAD.IADD R25, R13, 0x1, R25 ;  /* 0x000000010d19c824 */ /* 0x000fe200078e0219 */
[----:B-1----:R-:W-:-:S04]  /*0b00*/  @!P4 LEA R14, P6, R12, R14, 0x3 ;  /* 0x0000000e0c0ec211 */ /* 0x002fc800078c18ff */
[----:B------:R-:W-:-:S06]  /*0b10*/  @!P4 LEA.HI.X R15, R12, R15, R25, 0x3, P6 ;  /* 0x0000000f0c0fc211 */ /* 0x000fcc00030f1c19 */
[----:B------:R-:W4:Y:S01]  /*0b20*/  @!P4 LDG.E.64 R14, desc[UR10][R14.64] ;  /* 0x0000000a0e0ec981 */ /* 0x000f22000c1e1b00 */
[----:B-----5:R-:W-:Y:S01]  /*0b30*/  @P3 LOP3.LUT R0, R16, R0, RZ, 0x3c, !PT ;  /* 0x0000000010003212 */ /* 0x020fe200078e3cff */
[----:B------:R-:W-:Y:S01]  /*0b40*/  UIADD3 UR6, UP1, UPT, UR6, -0x8, URZ ;  /* 0xfffffff806067890 */ /* 0x000fe2000ff3e0ff */
[----:B------:R-:W-:-:S03]  /*0b50*/  @P3 LOP3.LUT R5, R17, R5, RZ, 0x3c, !PT ;  /* 0x0000000511053212 */ /* 0x000fc600078e3cff */
[----:B------:R-:W-:Y:S02]  /*0b60*/  UIADD3.X UR7, UPT, UPT, UR7, -0x1, URZ, UP1, !UPT ;  /* 0xffffffff07077890 */ /* 0x000fe40008ffe4ff */
[----:B------:R-:W-:Y:S01]  /*0b70*/  UISETP.NE.U32.AND UP1, UPT, UR6, URZ, UPT ;  /* 0x000000ff0600728c */ /* 0x000fe2000bf25070 */
[----:B------:R-:W-:Y:S02]  /*0b80*/  @P2 LOP3.LUT R0, R26, R0, RZ, 0x3c, !PT ;  /* 0x000000001a002212 */ /* 0x000fe400078e3cff */
[----:B------:R-:W-:Y:S01]  /*0b90*/  @P2 LOP3.LUT R5, R27, R5, RZ, 0x3c, !PT ;  /* 0x000000051b052212 */ /* 0x000fe200078e3cff */
[----:B------:R-:W-:Y:S01]  /*0ba0*/  UISETP.NE.AND.EX UP1, UPT, UR7, URZ, UPT, UP1 ;  /* 0x000000ff0700728c */ /* 0x000fe2000bf25310 */
[----:B--2---:R-:W-:Y:S02]  /*0bb0*/  @P1 LOP3.LUT R0, R22, R0, RZ, 0x3c, !PT ;  /* 0x0000000016001212 */ /* 0x004fe400078e3cff */
[----:B------:R-:W-:Y:S02]  /*0bc0*/  @P1 LOP3.LUT R5, R23, R5, RZ, 0x3c, !PT ;  /* 0x0000000517051212 */ /* 0x000fe400078e3cff */
[----:B---3--:R-:W-:-:S02]  /*0bd0*/  @P0 LOP3.LUT R0, R20, R0, RZ, 0x3c, !PT ;  /* 0x0000000014000212 */ /* 0x008fc400078e3cff */
[----:B------:R-:W-:Y:S02]  /*0be0*/  @P0 LOP3.LUT R5, R21, R5, RZ, 0x3c, !PT ;  /* 0x0000000515050212 */ /* 0x000fe400078e3cff */
[----:B------:R-:W-:-:S05]  /*0bf0*/  IADD3 R4, P0, PT, R4, 0x8, RZ ;  /* 0x0000000804047810 */ /* 0x000fca0007f1e0ff */
[----:B------:R-:W-:Y:S01]  /*0c00*/  IMAD.X R7, RZ, RZ, R7, P0 ;  /* 0x000000ffff077224 */ /* 0x000fe200000e0607 */
[----:B----4-:R-:W-:Y:S02]  /*0c10*/  @P5 LOP3.LUT R0, R18, R0, RZ, 0x3c, !PT ;  /* 0x0000000012005212 */ /* 0x010fe400078e3cff */
[----:B------:R-:W-:Y:S02]  /*0c20*/  @P5 LOP3.LUT R5, R19, R5, RZ, 0x3c, !PT ;  /* 0x0000000513055212 */ /* 0x000fe400078e3cff */
[----:B------:R-:W-:Y:S02]  /*0c30*/  @!P4 LOP3.LUT R0, R14, R0, RZ, 0x3c, !PT ;  /* 0x000000000e00c212 */ /* 0x000fe400078e3cff */
[----:B------:R-:W-:Y:S01]  /*0c40*/  @!P4 LOP3.LUT R5, R15, R5, RZ, 0x3c, !PT ;  /* 0x000000050f05c212 */ /* 0x000fe200078e3cff */
[----:B------:R-:W-:Y:S06]  /*0c50*/  BRA.U UP1, `(.L_x_4) ;  /* 0xfffffff901087547 */ /* 0x000fec000b83ffff */
.L_x_3:
[----:B------:R-:W-:Y:S05]  /*0c60*/  BRA.U !UP0, `(.L_x_2) ;  /* 0x0000000d08347547 */ /* 0x000fea000b800000 */
[----:B------:R-:W0:Y:S01]  /*0c70*/  LDCU UR8, c[0x0][0x3a8] ;  /* 0x00007500ff0877ac */ /* 0x000e220008000800 */
[----:B------:R-:W-:-:S04]  /*0c80*/  UISETP.GE.U32.AND UP1, UPT, UR12, 0x4, UPT ;  /* 0x000000040c00788c */ /* 0x000fc8000bf26070 */
[----:B------:R-:W-:Y:S02]  /*0c90*/  UISETP.GE.U32.AND.EX UP1, UPT, URZ, URZ, UPT, UP1 ;  /* 0x000000ffff00728c */ /* 0x000fe4000bf26110 */
[----:B0-----:R-:W-:-:S04]  /*0ca0*/  ULOP3.LUT UR9, UR8, 0x3, URZ, 0xc0, !UPT ;  /* 0x0000000308097892 */ /* 0x001fc8000f8ec0ff */
[----:B------:R-:W-:-:S04]  /*0cb0*/  UISETP.NE.U32.AND UP0, UPT, UR9, URZ, UPT ;  /* 0x000000ff0900728c */ /* 0x000fc8000bf05070 */
[----:B------:R-:W-:Y:S01]  /*0cc0*/  UISETP.NE.AND.EX UP0, UPT, URZ, URZ, UPT, UP0 ;  /* 0x000000ffff00728c */ /* 0x000fe2000bf05300 */
[----:B------:R-:W-:Y:S10]  /*0cd0*/  BRA.U !UP1, `(.L_x_5) ;  /* 0x00000005099c7547 */ /* 0x000ff4000b800000 */
[----:B------:R-:W0:Y:S01]  /*0ce0*/  LDC.64 R6, c[0x0][0x3a0] ;  /* 0x0000e800ff067b82 */ /* 0x000e220000000a00 */
[----:B------:R-:W1:Y:S01]  /*0cf0*/  LDCU.64 UR20, c[0x0][0x388] ;  /* 0x00007100ff1477ac */ /* 0x000e620008000a00 */
[----:B------:R-:W-:Y:S02]  /*0d00*/  UIADD3 UR14, UP1, UPT, UR4, 0x1, URZ ;  /* 0x00000001040e7890 */ /* 0x000fe4000ff3e0ff */
[----:B------:R-:W-:Y:S02]  /*0d10*/  USHF.R.U64 UR6, UR4, 0x3, UR5 ;  /* 0x0000000304067899 */ /* 0x000fe40008001205 */
[----:B------:R-:W-:Y:S02]  /*0d20*/  USHF.R.U32.HI UR7, URZ, 0x3, UR5 ;  /* 0x00000003ff077899 */ /* 0x000fe40008011605 */
[----:B------:R-:W-:Y:S02]  /*0d30*/  UIADD3.X UR15, UPT, UPT, URZ, UR5, URZ, UP1, !UPT ;  /* 0x00000005ff0f7290 */ /* 0x000fe40008ffe4ff */
[----:B------:R-:W-:-:S02]  /*0d40*/  UIADD3 UR16, UP1, UPT, UR4, 0x2, URZ ;  /* 0x0000000204107890 */ /* 0x000fc4000ff3e0ff */
[----:B------:R-:W-:Y:S02]  /*0d50*/  USHF.R.U64 UR12, UR14, 0x3, UR15 ;  /* 0x000000030e0c7899 */ /* 0x000fe4000800120f */
[----:B------:R-:W-:Y:S02]  /*0d60*/  USHF.R.U32.HI UR13, URZ, 0x3, UR15 ;  /* 0x00000003ff0d7899 */ /* 0x000fe4000801160f */
[----:B------:R-:W-:Y:S02]  /*0d70*/  UIADD3.X UR17, UPT, UPT, URZ, UR5, URZ, UP1, !UPT ;  /* 0x00000005ff117290 */ /* 0x000fe40008ffe4ff */
[----:B------:R-:W-:Y:S01]  /*0d80*/  UIADD3 UR18, UP1, UPT, UR4, 0x3, URZ ;  /* 0x0000000304127890 */ /* 0x000fe2000ff3e0ff */
[----:B0-----:R-:W-:-:S03]  /*0d90*/  IMAD R4, R9, R6, RZ ;  /* 0x0000000609047224 */ /* 0x001fc600078e02ff */
[----:B------:R-:W-:Y:S01]  /*0da0*/  UIADD3.X UR19, UPT, UPT, URZ, UR5, URZ, UP1, !UPT ;  /* 0x00000005ff137290 */ /* 0x000fe20008ffe4ff */
[CC--:B------:R-:W-:Y:S01]  /*0db0*/  IMAD.WIDE.U32 R12, R8.reuse, R6.reuse, UR6 ;  /* 0x00000006080c7e25 */ /* 0x0c0fe2000f8e0006 */
[----:B------:R-:W-:Y:S02]  /*0dc0*/  USHF.R.U64 UR6, UR16, 0x3, UR17 ;  /* 0x0000000310067899 */ /* 0x000fe40008001211 */
[----:B------:R-:W-:Y:S01]  /*0dd0*/  USHF.R.U32.HI UR7, URZ, 0x3, UR17 ;  /* 0x00000003ff077899 */ /* 0x000fe20008011611 */
[----:B------:R-:W-:Y:S01]  /*0de0*/  IMAD R19, R8, R7, R4 ;  /* 0x0000000708137224 */ /* 0x000fe200078e0204 */
[----:B-1----:R-:W-:Y:S01]  /*0df0*/  IADD3 R12, P0, PT, R12, UR20, RZ ;  /* 0x000000140c0c7c10 */ /* 0x002fe2000ff1e0ff */
[----:B------:R-:W-:-:S03]  /*0e00*/  IMAD.WIDE.U32 R14, R8, R6, UR12 ;  /* 0x0000000c080e7e25 */ /* 0x000fc6000f8e0006 */
[C---:B------:R-:W-:Y:S02]  /*0e10*/  IADD3.X R13, PT, PT, R19.reuse, UR21, R13, P0, !PT ;  /* 0x00000015130d7c10 */ /* 0x040fe400087fe40d */
[----:B------:R-:W-:Y:S01]  /*0e20*/  IADD3 R14, P0, PT, R14, UR20, RZ ;  /* 0x000000140e0e7c10 */ /* 0x000fe2000ff1e0ff */
[----:B------:R-:W-:Y:S01]  /*0e30*/  USHF.R.U64 UR12, UR18, 0x3, UR19 ;  /* 0x00000003120c7899 */ /* 0x000fe20008001213 */
[-C--:B------:R-:W-:Y:S01]  /*0e40*/  IMAD.WIDE.U32 R16, R8, R6.reuse, UR6 ;  /* 0x0000000608107e25 */ /* 0x080fe2000f8e0006 */
[----:B------:R-:W-:Y:S01]  /*0e50*/  USHF.R.U32.HI UR13, URZ, 0x3, UR19 ;  /* 0x00000003ff0d7899 */ /* 0x000fe20008011613 */
[----:B------:R-:W-:Y:S01]  /*0e60*/  IADD3.X R15, PT, PT, R19, UR21, R15, P0, !PT ;  /* 0x00000015130f7c10 */ /* 0x000fe200087fe40f */
[----:B------:R-:W2:Y:S04]  /*0e70*/  LDG.E.U8 R12, desc[UR10][R12.64] ;  /* 0x0000000a0c0c7981 */ /* 0x000ea8000c1e1100 */
[----:B------:R-:W3:Y:S01]  /*0e80*/  LDG.E.U8 R14, desc[UR10][R14.64] ;  /* 0x0000000a0e0e7981 */ /* 0x000ee2000c1e1100 */
[----:B------:R-:W-:Y:S01]  /*0e90*/  IADD3 R16, P0, PT, R16, UR20, RZ ;  /* 0x0000001410107c10 */ /* 0x000fe2000ff1e0ff */
[----:B------:R-:W-:-:S03]  /*0ea0*/  IMAD.WIDE.U32 R6, R8, R6, UR12 ;  /* 0x0000000c08067e25 */ /* 0x000fc6000f8e0006 */
[----:B------:R-:W-:Y:S02]  /*0eb0*/  IADD3.X R17, PT, PT, R19, UR21, R17, P0, !PT ;  /* 0x0000001513117c10 */ /* 0x000fe400087fe411 */
[----:B------:R-:W-:-:S03]  /*0ec0*/  IADD3 R6, P0, PT, R6, UR20, RZ ;  /* 0x0000001406067c10 */ /* 0x000fc6000ff1e0ff */
[----:B------:R-:W4:Y:S01]  /*0ed0*/  LDG.E.U8 R16, desc[UR10][R16.64] ;  /* 0x0000000a10107981 */ /* 0x000f22000c1e1100 */
[----:B------:R-:W-:-:S05]  /*0ee0*/  IADD3.X R7, PT, PT, R19, UR21, R7, P0, !PT ;  /* 0x0000001513077c10 */ /* 0x000fca00087fe407 */
[----:B------:R-:W5:Y:S01]  /*0ef0*/  LDG.E.U8 R6, desc[UR10][R6.64] ;  /* 0x0000000a06067981 */ /* 0x000f62000c1e1100 */
[----:B------:R-:W-:Y:S02]  /*0f00*/  ULOP3.LUT UR6, UR14, 0x7, URZ, 0xc0, !UPT ;  /* 0x000000070e067892 */ /* 0x000fe4000f8ec0ff */
[----:B------:R-:W-:Y:S02]  /*0f10*/  ULOP3.LUT UR7, UR16, 0x7, URZ, 0xc0, !UPT ;  /* 0x0000000710077892 */ /* 0x000fe4000f8ec0ff */
[----:B------:R-:W-:-:S04]  /*0f20*/  UISETP.GT.U32.AND UP1, UPT, UR6, 0xffff, UPT ;  /* 0x0000ffff0600788c */ /* 0x000fc8000bf24070 */
[----:B------:R-:W-:Y:S02]  /*0f30*/  USEL UR6, UR6, 0xffff, !UP1 ;  /* 0x0000ffff06067887 */ /* 0x000fe4000c800000 */
[----:B------:R-:W-:Y:S02]  /*0f40*/  UISETP.GT.U32.AND UP1, UPT, UR7, 0xffff, UPT ;  /* 0x0000ffff0700788c */ /* 0x000fe4000bf24070 */
[----:B------:R-:W-:Y:S02]  /*0f50*/  ULOP3.LUT UR6, UR6, 0xffff, URZ, 0xc0, !UPT ;  /* 0x0000ffff06067892 */ /* 0x000fe4000f8ec0ff */
[----:B------:R-:W-:-:S04]  /*0f60*/  USEL UR7, UR7, 0xffff, !UP1 ;  /* 0x0000ffff07077887 */ /* 0x000fc8000c800000 */
[----:B------:R-:W-:Y:S01]  /*0f70*/  ULOP3.LUT UR7, UR7, 0xffff, URZ, 0xc0, !UPT ;  /* 0x0000ffff07077892 */ /* 0x000fe2000f8ec0ff */
[----:B--2---:R-:W-:Y:S02]  /*0f80*/  LOP3.LUT R12, R12, 0x1, RZ, 0xc0, !PT ;  /* 0x000000010c0c7812 */ /* 0x004fe400078ec0ff */
[----:B---3--:R-:W-:Y:S01]  /*0f90*/  SHF.R.U32.HI R14, RZ, UR6, R14 ;  /* 0x00000006ff0e7c19 */ /* 0x008fe2000801160e */
[----:B------:R-:W-:Y:S01]  /*0fa0*/  ULOP3.LUT UR6, UR18, 0x7, URZ, 0xc0, !UPT ;  /* 0x0000000712067892 */ /* 0x000fe2000f8ec0ff */
[----:B------:R-:W-:Y:S02]  /*0fb0*/  ISETP.NE.U32.AND P3, PT, R12, 0x1, PT ;  /* 0x000000010c00780c */ /* 0x000fe40003f65070 */
[----:B------:R-:W-:Y:S01]  /*0fc0*/  LOP3.LUT R14, R14, 0x1, RZ, 0xc0, !PT ;  /* 0x000000010e0e7812 */ /* 0x000fe200078ec0ff */
[----:B------:R-:W-:-:S03]  /*0fd0*/  UISETP.GT.U32.AND UP1, UPT, UR6, 0xffff, UPT ;  /* 0x0000ffff0600788c */ /* 0x000fc6000bf24070 */
[----:B------:R-:W-:Y:S01]  /*0fe0*/  ISETP.NE.U32.AND P2, PT, R14, 0x1, PT ;  /* 0x000000010e00780c */ /* 0x000fe20003f45070 */
[----:B------:R-:W-:Y:S01]  /*0ff0*/  USEL UR6, UR6, 0xffff, !UP1 ;  /* 0x0000ffff06067887 */ /* 0x000fe2000c800000 */
[----:B----4-:R-:W-:-:S03]  /*1000*/  SHF.R.U32.HI R16, RZ, UR7, R16 ;  /* 0x00000007ff107c19 */ /* 0x010fc60008011610 */
[----:B------:R-:W-:Y:S01]  /*1010*/  ULOP3.LUT UR6, UR6, 0xffff, URZ, 0xc0, !UPT ;  /* 0x0000ffff06067892 */ /* 0x000fe2000f8ec0ff */
[----:B------:R-:W-:Y:S01]  /*1020*/  LOP3.LUT R16, R16, 0x1, RZ, 0xc0, !PT ;  /* 0x0000000110107812 */ /* 0x000fe200078ec0ff */
[----:B------:R-:W0:Y:S03]  /*1030*/  @!P3 LDC.64 R26, c[0x0][0x3b0] ;  /* 0x0000ec00ff1abb82 */ /* 0x000e260000000a00 */
[----:B------:R-:W-:Y:S02]  /*1040*/  ISETP.NE.U32.AND P1, PT, R16, 0x1, PT ;  /* 0x000000011000780c */ /* 0x000fe40003f25070 */
[----:B-----5:R-:W-:-:S03]  /*1050*/  SHF.R.U32.HI R6, RZ, UR6, R6 ;  /* 0x00000006ff067c19 */ /* 0x020fc60008011606 */
[----:B------:R-:W1:Y:S01]  /*1060*/  @!P2 LDC.64 R22, c[0x0][0x3b0] ;  /* 0x0000ec00ff16ab82 */ /* 0x000e620000000a00 */
[----:B------:R-:W-:-:S04]  /*1070*/  LOP3.LUT R4, R6, 0x1, RZ, 0xc0, !PT ;  /* 0x0000000106047812 */ /* 0x000fc800078ec0ff */
[----:B------:R-:W-:-:S03]  /*1080*/  ISETP.NE.U32.AND P0, PT, R4, 0x1, PT ;  /* 0x000000010400780c */ /* 0x000fc60003f05070 */
[----:B------:R-:W2:Y:S08]  /*1090*/  @!P3 LDC.64 R6, c[0x0][0x380] ;  /* 0x0000e000ff06bb82 */ /* 0x000eb00000000a00 */
[----:B------:R-:W3:Y:S01]  /*10a0*/  @!P1 LDC.64 R14, c[0x0][0x3b0] ;  /* 0x0000ec00ff0e9b82 */ /* 0x000ee20000000a00 */
[C---:B0-----:R-:W-:Y:S02]  /*10b0*/  @!P3 IMAD R4, R26.reuse, UR5, RZ ;  /* 0x000000051a04bc24 */ /* 0x041fe4000f8e02ff */
[----:B------:R-:W-:-:S04]  /*10c0*/  @!P3 IMAD.WIDE.U32 R24, R26, UR4, R2 ;  /* 0x000000041a18bc25 */ /* 0x000fc8000f8e0002 */
[----:B------:R-:W-:Y:S01]  /*10d0*/  @!P3 IMAD R27, R27, UR4, R4 ;  /* 0x000000041b1bbc24 */ /* 0x000fe2000f8e0204 */
[----:B------:R-:W0:Y:S01]  /*10e0*/  @!P2 LDC.64 R12, c[0x0][0x380] ;  /* 0x0000e000ff0cab82 */ /* 0x000e220000000a00 */
[----:B-1----:R-:W-:-:S04]  /*10f0*/  @!P2 IMAD.WIDE.U32 R20, R22, UR14, R2 ;  /* 0x0000000e1614ac25 */ /* 0x002fc8000f8e0002 */
[----:B------:R-:W-:Y:S02]  /*1100*/  @!P2 IMAD R22, R22, UR15, RZ ;  /* 0x0000000f1616ac24 */ /* 0x000fe4000f8e02ff */
[----:B------:R-:W-:Y:S01]  /*1110*/  @!P3 IMAD.IADD R27, R25, 0x1, R27 ;  /* 0x00000001191bb824 */ /* 0x000fe200078e021b */
[----:B------:R-:W1:Y:S01]  /*1120*/  @!P0 LDC.64 R16, c[0x0][0x3b0] ;  /* 0x0000ec00ff108b82 */ /* 0x000e620000000a00 */
[----:B------:R-:W-:Y:S01]  /*1130*/  @!P2 IMAD R29, R23, UR14, R22 ;  /* 0x0000000e171dac24 */ /* 0x000fe2000f8e0216 */
[----:B--2---:R-:W-:-:S03]  /*1140*/  @!P3 LEA R6, P4, R24, R6, 0x3 ;  /* 0x000000061806b211 */ /* 0x004fc600078818ff */
[----:B------:R-:W-:Y:S01]  /*1150*/  @!P2 IMAD.IADD R29, R21, 0x1, R29 ;  /* 0x00000001151da824 */ /* 0x000fe200078e021d */
[----:B------:R-:W-:Y:S02]  /*1160*/  @!P3 LEA.HI.X R7, R24, R7, R27, 0x3, P4 ;  /* 0x000000071807b211 */ /* 0x000fe400020f1c1b */
[----:B------:R-:W2:Y:S01]  /*1170*/  @!P1 LDC.64 R18, c[0x0][0x380] ;  /* 0x0000e000ff129b82 */ /* 0x000ea20000000a00 */
[C---:B---3--:R-:W-:Y:S02]  /*1180*/  @!P1 IMAD R4, R14.reuse, UR17, RZ ;  /* 0x000000110e049c24 */ /* 0x048fe4000f8e02ff */
[----:B------:R-:W-:Y:S01]  /*1190*/  @!P1 IMAD.WIDE.U32 R24, R14, UR16, R2 ;  /* 0x000000100e189c25 */ /* 0x000fe2000f8e0002 */
[----:B------:R-:W3:Y:S03]  /*11a0*/  @!P3 LDG.E.64 R6, desc[UR10][R6.64] ;  /* 0x0000000a0606b981 */ /* 0x000ee6000c1e1b00 */
[----:B------:R-:W-:Y:S01]  /*11b0*/  @!P1 IMAD R15, R15, UR16, R4 ;  /* 0x000000100f0f9c24 */ /* 0x000fe2000f8e0204 */
[----:B------:R-:W4:Y:S01]  /*11c0*/  @!P0 LDC.64 R22, c[0x0][0x380] ;  /* 0x0000e000ff168b82 */ /* 0x000f220000000a00 */
[----:B0-----:R-:W-:-:S02]  /*11d0*/  @!P2 LEA R12, P4, R20, R12, 0x3 ;  /* 0x0000000c140ca211 */ /* 0x001fc400078818ff */
[----:B------:R-:W-:Y:S02]  /*11e0*/  @!P1 IMAD.IADD R4, R25, 0x1, R15 ;  /* 0x0000000119049824 */ /* 0x000fe400078e020f */
[----:B------:R-:W-:Y:S01]  /*11f0*/  @!P2 LEA.HI.X R13, R20, R13, R29, 0x3, P4 ;  /* 0x0000000d140da211 */ /* 0x000fe200020f1c1d */
[C---:B-1----:R-:W-:Y:S02]  /*1200*/  @!P0 IMAD R20, R16.reuse, UR19, RZ ;  /* 0x0000001310148c24 */ /* 0x042fe4000f8e02ff */
[----:B------:R-:W-:-:S03]  /*1210*/  @!P0 IMAD.WIDE.U32 R14, R16, UR18, R2 ;  /* 0x00000012100e8c25 */ /* 0x000fc6000f8e0002 */
[----:B------:R-:W5:Y:S01]  /*1220*/  @!P2 LDG.E.64 R12, desc[UR10][R12.64] ;  /* 0x0000000a0c0ca981 */ /* 0x000f62000c1e1b00 */
[----:B------:R-:W-:Y:S01]  /*1230*/  @!P0 IMAD R17, R17, UR18, R20 ;  /* 0x0000001211118c24 */ /* 0x000fe2000f8e0214 */
[----:B--2---:R-:W-:-:S04]  /*1240*/  @!P1 LEA R18, P4, R24, R18, 0x3 ;  /* 0x0000001218129211 */ /* 0x004fc800078818ff */
[----:B------:R-:W-:Y:S01]  /*1250*/  @!P1 LEA.HI.X R19, R24, R19, R4, 0x3, P4 ;  /* 0x0000001318139211 */ /* 0x000fe200020f1c04 */
[----:B------:R-:W-:Y:S01]  /*1260*/  @!P0 IMAD.IADD R4, R15, 0x1, R17 ;  /* 0x000000010f048824 */ /* 0x000fe200078e0211 */
[----:B----4-:R-:W-:-:S04]  /*1270*/  @!P0 LEA R22, P4, R14, R22, 0x3 ;  /* 0x000000160e168211 */ /* 0x010fc800078818ff */
[----:B------:R-:W2:Y:S01]  /*1280*/  @!P1 LDG.E.64 R18, desc[UR10][R18.64] ;  /* 0x0000000a12129981 */ /* 0x000ea2000c1e1b00 */
[----:B------:R-:W-:-:S06]  /*1290*/  @!P0 LEA.HI.X R23, R14, R23, R4, 0x3, P4 ;  /* 0x000000170e178211 */ /* 0x000fcc00020f1c04 */
[----:B------:R-:W4:Y:S01]  /*12a0*/  @!P0 LDG.E.64 R22, desc[UR10][R22.64] ;  /* 0x0000000a16168981 */ /* 0x000f22000c1e1b00 */
[----:B------:R-:W-:-:S04]  /*12b0*/  UIADD3 UR4, UP1, UPT, UR4, 0x4, URZ ;  /* 0x0000000404047890 */ /* 0x000fc8000ff3e0ff */
[----:B------:R-:W-:Y:S01]  /*12c0*/  UIADD3.X UR5, UPT, UPT, URZ, UR5, URZ, UP1, !UPT ;  /* 0x00000005ff057290 */ /* 0x000fe20008ffe4ff */
[----:B---3--:R-:W-:Y:S02]  /*12d0*/  @!P3 LOP3.LUT R0, R6, R0, RZ, 0x3c, !PT ;  /* 0x000000000600b212 */ /* 0x008fe400078e3cff */
[----:B------:R-:W-:Y:S02]  /*12e0*/  @!P3 LOP3.LUT R5, R7, R5, RZ, 0x3c, !PT ;  /* 0x000000050705b212 */ /* 0x000fe400078e3cff */
[----:B-----5:R-:W-:Y:S02]  /*12f0*/  @!P2 LOP3.LUT R0, R12, R0, RZ, 0x3c, !PT ;  /* 0x000000000c00a212 */ /* 0x020fe400078e3cff */
[----:B------:R-:W-:Y:S02]  /*1300*/  @!P2 LOP3.LUT R5, R13, R5, RZ, 0x3c, !PT ;  /* 0x000000050d05a212 */ /* 0x000fe400078e3cff */
[----:B--2---:R-:W-:Y:S02]  /*1310*/  @!P1 LOP3.LUT R0, R18, R0, RZ, 0x3c, !PT ;  /* 0x0000000012009212 */ /* 0x004fe400078e3cff */
[----:B------:R-:W-:-:S02]  /*1320*/  @!P1 LOP3.LUT R5, R19, R5, RZ, 0x3c, !PT ;  /* 0x0000000513059212 */ /* 0x000fc400078e3cff */
[----:B----4-:R-:W-:Y:S02]  /*1330*/  @!P0 LOP3.LUT R0, R22, R0, RZ, 0x3c, !PT ;  /* 0x0000000016008212 */ /* 0x010fe400078e3cff */
[----:B------:R-:W-:-:S07]  /*1340*/  @!P0 LOP3.LUT R5, R23, R5, RZ, 0x3c, !PT ;  /* 0x0000000517058212 */ /* 0x000fce00078e3cff */
.L_x_5:
[----:B------:R-:W-:Y:S05]  /*1350*/  BRA.U !UP0, `(.L_x_2) ;  /* 0x0000000508787547 */ /* 0x000fea000b800000 */
[----:B------:R-:W-:Y:S02]  /*1360*/  UISETP.NE.U32.AND UP1, UPT, UR9, 0x1, UPT ;  /* 0x000000010900788c */ /* 0x000fe4000bf25070 */
[----:B------:R-:W-:Y:S02]  /*1370*/  ULOP3.LUT UR6, UR8, 0x1, URZ, 0xc0, !UPT ;  /* 0x0000000108067892 */ /* 0x000fe4000f8ec0ff */
[----:B------:R-:W-:Y:S02]  /*1380*/  UISETP.NE.AND.EX UP1, UPT, URZ, URZ, UPT, UP1 ;  /* 0x000000ffff00728c */ /* 0x000fe4000bf25310 */
[----:B------:R-:W-:-:S04]  /*1390*/  UISETP.NE.U32.AND UP0, UPT, UR6, 0x1, UPT ;  /* 0x000000010600788c */ /* 0x000fc8000bf05070 */
[----:B------:R-:W-:-:S03]  /*13a0*/  UISETP.NE.U32.AND.EX UP0, UPT, URZ, URZ, UPT, UP0 ;  /* 0x000000ffff00728c */ /* 0x000fc6000bf05100 */
[----:B------:R-:W-:Y:S08]  /*13b0*/  BRA.U !UP1, `(.L_x_6) ;  /* 0x0000000109e07547 */ /* 0x000ff0000b800000 */
[----:B------:R-:W0:Y:S01]  /*13c0*/  LDC.64 R6, c[0x0][0x3a0] ;  /* 0x0000e800ff067b82 */ /* 0x000e220000000a00 */
[----:B------:R-:W1:Y:S01]  /*13d0*/  LDCU.64 UR12, c[0x0][0x388] ;  /* 0x00007100ff0c77ac */ /* 0x000e620008000a00 */
[----:B------:R-:W-:Y:S02]  /*13e0*/  UIADD3 UR14, UP1, UPT, UR4, 0x1, URZ ;  /* 0x00000001040e7890 */ /* 0x000fe4000ff3e0ff */
[----:B------:R-:W-:Y:S02]  /*13f0*/  USHF.R.U64 UR8, UR4, 0x3, UR5 ;  /* 0x0000000304087899 */ /* 0x000fe40008001205 */
[----:B------:R-:W-:Y:S02]  /*1400*/  USHF.R.U32.HI UR9, URZ, 0x3, UR5 ;  /* 0x00000003ff097899 */ /* 0x000fe40008011605 */
[----:B------:R-:W-:-:S04]  /*1410*/  UIADD3.X UR15, UPT, UPT, URZ, UR5, URZ, UP1, !UPT ;  /* 0x00000005ff0f7290 */ /* 0x000fc80008ffe4ff */
[----:B------:R-:W-:Y:S02]  /*1420*/  USHF.R.U64 UR6, UR14, 0x3, UR15 ;  /* 0x000000030e067899 */ /* 0x000fe4000800120f */
[----:B------:R-:W-:Y:S01]  /*1430*/  USHF.R.U32.HI UR7, URZ, 0x3, UR15 ;  /* 0x00000003ff077899 */ /* 0x000fe2000801160f */
[-C--:B0-----:R-:W-:Y:S02]  /*1440*/  IMAD R4, R9, R6.reuse, RZ ;  /* 0x0000000609047224 */ /* 0x081fe400078e02ff */
[----:B------:R-:W-:-:S04]  /*1450*/  IMAD.WIDE.U32 R12, R8, R6, UR8 ;  /* 0x00000008080c7e25 */ /* 0x000fc8000f8e0006 */
[----:B------:R-:W-:Y:S01]  /*1460*/  IMAD R15, R8, R7, R4 ;  /* 0x00000007080f7224 */ /* 0x000fe200078e0204 */
[----:B-1----:R-:W-:Y:S01]  /*1470*/  IADD3 R12, P0, PT, R12, UR12, RZ ;  /* 0x0000000c0c0c7c10 */ /* 0x002fe2000ff1e0ff */
[----:B------:R-:W-:-:S03]  /*1480*/  IMAD.WIDE.U32 R6, R8, R6, UR6 ;  /* 0x0000000608067e25 */ /* 0x000fc6000f8e0006 */
[----:B------:R-:W-:Y:S02]  /*1490*/  IADD3.X R13, PT, PT, R15, UR13, R13, P0, !PT ;  /* 0x0000000d0f0d7c10 */ /* 0x000fe400087fe40d */
[----:B------:R-:W-:-:S03]  /*14a0*/  IADD3 R6, P0, PT, R6, UR12, RZ ;  /* 0x0000000c06067c10 */ /* 0x000fc6000ff1e0ff */
[----:B------:R-:W2:Y:S01]  /*14b0*/  LDG.E.U8 R4, desc[UR10][R12.64] ;  /* 0x0000000a0c047981 */ /* 0x000ea2000c1e1100 */
[----:B------:R-:W-:-:S05]  /*14c0*/  IADD3.X R7, PT, PT, R15, UR13, R7, P0, !PT ;  /* 0x0000000d0f077c10 */ /* 0x000fca00087fe407 */
[----:B------:R-:W3:Y:S01]  /*14d0*/  LDG.E.U8 R6, desc[UR10][R6.64] ;  /* 0x0000000a06067981 */ /* 0x000ee2000c1e1100 */
        /* <DEDUP_REMOVED lines=8> */
[----:B--2---:R-:W-:-:S04]  /*1560*/  SHF.R.U32.HI R4, RZ, UR6, R4 ;  /* 0x00000006ff047c19 */ /* 0x004fc80008011604 */
[----:B------:R-:W-:Y:S02]  /*1570*/  LOP3.LUT R4, R4, 0x1, RZ, 0xc0, !PT ;  /* 0x0000000104047812 */ /* 0x000fe400078ec0ff */
[----:B---3--:R-:W-:Y:S02]  /*1580*/  SHF.R.U32.HI R6, RZ, UR7, R6 ;  /* 0x00000007ff067c19 */ /* 0x008fe40008011606 */
[----:B------:R-:W-:Y:S02]  /*1590*/  ISETP.NE.U32.AND P0, PT, R4, 0x1, PT ;  /* 0x000000010400780c */ /* 0x000fe40003f05070 */
[----:B------:R-:W-:-:S04]  /*15a0*/  LOP3.LUT R6, R6, 0x1, RZ, 0xc0, !PT ;  /* 0x0000000106067812 */ /* 0x000fc800078ec0ff */
[----:B------:R-:W-:-:S07]  /*15b0*/  ISETP.NE.U32.AND P1, PT, R6, 0x1, PT ;  /* 0x000000010600780c */ /* 0x000fce0003f25070 */
[----:B------:R-:W0:Y:S08]  /*15c0*/  @!P0 LDC.64 R16, c[0x0][0x3b0] ;  /* 0x0000ec00ff108b82 */ /* 0x000e300000000a00 */
[----:B------:R-:W1:Y:S08]  /*15d0*/  @!P1 LDC.64 R14, c[0x0][0x3b0] ;  /* 0x0000ec00ff0e9b82 */ /* 0x000e700000000a00 */
[----:B------:R-:W2:Y:S08]  /*15e0*/  @!P0 LDC.64 R12, c[0x0][0x380] ;  /* 0x0000e000ff0c8b82 */ /* 0x000eb00000000a00 */
[----:B------:R-:W3:Y:S01]  /*15f0*/  @!P1 LDC.64 R6, c[0x0][0x380] ;  /* 0x0000e000ff069b82 */ /* 0x000ee20000000a00 */
[----:B0-----:R-:W-:-:S02]  /*1600*/  @!P0 IMAD R4, R16, UR5, RZ ;  /* 0x0000000510048c24 */ /* 0x001fc4000f8e02ff */
[----:B------:R-:W-:-:S04]  /*1610*/  @!P0 IMAD.WIDE.U32 R18, R16, UR4, R2 ;  /* 0x0000000410128c25 */ /* 0x000fc8000f8e0002 */
[----:B------:R-:W-:Y:S02]  /*1620*/  @!P0 IMAD R21, R17, UR4, R4 ;  /* 0x0000000411158c24 */ /* 0x000fe4000f8e0204 */
[C---:B-1----:R-:W-:Y:S02]  /*1630*/  @!P1 IMAD R4, R14.reuse, UR15, RZ ;  /* 0x0000000f0e049c24 */ /* 0x042fe4000f8e02ff */
[----:B------:R-:W-:Y:S02]  /*1640*/  @!P0 IMAD.IADD R21, R19, 0x1, R21 ;  /* 0x0000000113158824 */ /* 0x000fe400078e0215 */
[----:B------:R-:W-:Y:S01]  /*1650*/  @!P1 IMAD.WIDE.U32 R16, R14, UR14, R2 ;  /* 0x0000000e0e109c25 */ /* 0x000fe2000f8e0002 */
[----:B--2---:R-:W-:-:S03]  /*1660*/  @!P0 LEA R12, P2, R18, R12, 0x3 ;  /* 0x0000000c120c8211 */ /* 0x004fc600078418ff */
[----:B------:R-:W-:Y:S01]  /*1670*/  @!P1 IMAD R15, R15, UR14, R4 ;  /* 0x0000000e0f0f9c24 */ /* 0x000fe2000f8e0204 */
[----:B------:R-:W-:-:S03]  /*1680*/  @!P0 LEA.HI.X R13, R18, R13, R21, 0x3, P2 ;  /* 0x0000000d120d8211 */ /* 0x000fc600010f1c15 */
[----:B------:R-:W-:Y:S01]  /*1690*/  @!P1 IMAD.IADD R4, R17, 0x1, R15 ;  /* 0x0000000111049824 */ /* 0x000fe200078e020f */
[C---:B---3--:R-:W-:Y:S02]  /*16a0*/  @!P1 LEA R6, P2, R16.reuse, R6, 0x3 ;  /* 0x0000000610069211 */ /* 0x048fe400078418ff */
[----:B------:R-:W2:Y:S02]  /*16b0*/  @!P0 LDG.E.64 R12, desc[UR10][R12.64] ;  /* 0x0000000a0c0c8981 */ /* 0x000ea4000c1e1b00 */
[----:B------:R-:W-:-:S06]  /*16c0*/  @!P1 LEA.HI.X R7, R16, R7, R4, 0x3, P2 ;  /* 0x0000000710079211 */ /* 0x000fcc00010f1c04 */
[----:B------:R-:W3:Y:S01]  /*16d0*/  @!P1 LDG.E.64 R6, desc[UR10][R6.64] ;  /* 0x0000000a06069981 */ /* 0x000ee2000c1e1b00 */
[----:B------:R-:W-:-:S04]  /*16e0*/  UIADD3 UR4, UP1, UPT, UR4, 0x2, URZ ;  /* 0x0000000204047890 */ /* 0x000fc8000ff3e0ff */
[----:B------:R-:W-:Y:S01]  /*16f0*/  UIADD3.X UR5, UPT, UPT, URZ, UR5, URZ, UP1, !UPT ;  /* 0x00000005ff057290 */ /* 0x000fe20008ffe4ff */
[----:B--2---:R-:W-:Y:S02]  /*1700*/  @!P0 LOP3.LUT R0, R12, R0, RZ, 0x3c, !PT ;  /* 0x000000000c008212 */ /* 0x004fe400078e3cff */
[----:B------:R-:W-:Y:S02]  /*1710*/  @!P0 LOP3.LUT R5, R13, R5, RZ, 0x3c, !PT ;  /* 0x000000050d058212 */ /* 0x000fe400078e3cff */
[----:B---3--:R-:W-:Y:S02]  /*1720*/  @!P1 LOP3.LUT R0, R6, R0, RZ, 0x3c, !PT ;  /* 0x0000000006009212 */ /* 0x008fe400078e3cff */
[----:B------:R-:W-:-:S07]  /*1730*/  @!P1 LOP3.LUT R5, R7, R5, RZ, 0x3c, !PT ;  /* 0x0000000507059212 */ /* 0x000fce00078e3cff */
.L_x_6:
[----:B------:R-:W-:Y:S05]  /*1740*/  BRA.U UP0, `(.L_x_2) ;  /* 0x00000001007c7547 */ /* 0x000fea000b800000 */
[----:B------:R-:W0:Y:S01]  /*1750*/  LDC.64 R12, c[0x0][0x3a0] ;  /* 0x0000e800ff0c7b82 */ /* 0x000e220000000a00 */
[----:B------:R-:W1:Y:S01]  /*1760*/  LDCU.64 UR8, c[0x0][0x388] ;  /* 0x00007100ff0877ac */ /* 0x000e620008000a00 */
[----:B------:R-:W-:Y:S02]  /*1770*/  USHF.R.U64 UR6, UR4, 0x3, UR5 ;  /* 0x0000000304067899 */ /* 0x000fe40008001205 */
[----:B------:R-:W-:Y:S01]  /*1780*/  USHF.R.U32.HI UR7, URZ, 0x3, UR5 ;  /* 0x00000003ff077899 */ /* 0x000fe20008011605 */
[----:B0-----:R-:W-:-:S05]  /*1790*/  IMAD R4, R9, R12, RZ ;  /* 0x0000000c09047224 */ /* 0x001fca00078e02ff */
[----:B------:R-:W-:-:S04]  /*17a0*/  IMAD.WIDE.U32 R6, R8, R12, UR6 ;  /* 0x0000000608067e25 */ /* 0x000fc8000f8e000c */
[----:B------:R-:W-:Y:S01]  /*17b0*/  IMAD R13, R8, R13, R4 ;  /* 0x0000000d080d7224 */ /* 0x000fe200078e0204 */
[----:B-1----:R-:W-:-:S04]  /*17c0*/  IADD3 R6, P0, PT, R6, UR8, RZ ;  /* 0x0000000806067c10 */ /* 0x002fc8000ff1e0ff */
[----:B------:R-:W-:-:S05]  /*17d0*/  IADD3.X R7, PT, PT, R13, UR9, R7, P0, !PT ;  /* 0x000000090d077c10 */ /* 0x000fca00087fe407 */
[----:B------:R-:W2:Y:S01]  /*17e0*/  LDG.E.U8 R6, desc[UR10][R6.64] ;  /* 0x0000000a06067981 */ /* 0x000ea2000c1e1100 */
[----:B------:R-:W-:Y:S01]  /*17f0*/  ULOP3.LUT UR6, UR4, 0x7, URZ, 0xc0, !UPT ;  /* 0x0000000704067892 */ /* 0x000fe2000f8ec0ff */
[----:B------:R-:W-:Y:S03]  /*1800*/  BSSY.RECONVERGENT B0, `(.L_x_2) ;  /* 0x0000013000007945 */ /* 0x000fe60003800200 */
[----:B------:R-:W-:-:S04]  /*1810*/  UISETP.GT.U32.AND UP0, UPT, UR6, 0xffff, UPT ;  /* 0x0000ffff0600788c */ /* 0x000fc8000bf04070 */
[----:B------:R-:W-:-:S04]  /*1820*/  USEL UR6, UR6, 0xffff, !UP0 ;  /* 0x0000ffff06067887 */ /* 0x000fc8000c000000 */
[----:B------:R-:W-:-:S06]  /*1830*/  ULOP3.LUT UR6, UR6, 0xffff, URZ, 0xc0, !UPT ;  /* 0x0000ffff06067892 */ /* 0x000fcc000f8ec0ff */
[----:B--2---:R-:W-:-:S04]  /*1840*/  SHF.R.U32.HI R4, RZ, UR6, R6 ;  /* 0x00000006ff047c19 */ /* 0x004fc80008011606 */
[----:B------:R-:W-:-:S04]  /*1850*/  LOP3.LUT R4, R4, 0x1, RZ, 0xc0, !PT ;  /* 0x0000000104047812 */ /* 0x000fc800078ec0ff */
[----:B------:R-:W-:-:S13]  /*1860*/  ISETP.NE.U32.AND P0, PT, R4, 0x1, PT ;  /* 0x000000010400780c */ /* 0x000fda0003f05070 */
[----:B------:R-:W-:Y:S05]  /*1870*/  @P0 BRA `(.L_x_7) ;  /* 0x00000000002c0947 */ /* 0x000fea0003800000 */
[----:B------:R-:W0:Y:S01]  /*1880*/  LDC.64 R6, c[0x0][0x3b0] ;  /* 0x0000ec00ff067b82 */ /* 0x000e220000000a00 */
[----:B------:R-:W1:Y:S01]  /*1890*/  LDCU.64 UR6, c[0x0][0x380] ;  /* 0x00007000ff0677ac */ /* 0x000e620008000a00 */
[C---:B0-----:R-:W-:Y:S02]  /*18a0*/  IMAD R4, R6.reuse, UR5, RZ ;  /* 0x0000000506047c24 */ /* 0x041fe4000f8e02ff */
[----:B------:R-:W-:-:S04]  /*18b0*/  IMAD.WIDE.U32 R2, R6, UR4, R2 ;  /* 0x0000000406027c25 */ /* 0x000fc8000f8e0002 */
[----:B------:R-:W-:Y:S01]  /*18c0*/  IMAD R7, R7, UR4, R4 ;  /* 0x0000000407077c24 */ /* 0x000fe2000f8e0204 */
[----:B-1----:R-:W-:-:S03]  /*18d0*/  LEA R6, P0, R2, UR6, 0x3 ;  /* 0x0000000602067c11 */ /* 0x002fc6000f8018ff */
[----:B------:R-:W-:-:S05]  /*18e0*/  IMAD.IADD R3, R3, 0x1, R7 ;  /* 0x0000000103037824 */ /* 0x000fca00078e0207 */
[----:B------:R-:W-:-:S05]  /*18f0*/  LEA.HI.X R7, R2, UR7, R3, 0x3, P0 ;  /* 0x0000000702077c11 */ /* 0x000fca00080f1c03 */
[----:B------:R-:W2:Y:S02]  /*1900*/  LDG.E.64 R2, desc[UR10][R6.64] ;  /* 0x0000000a06027981 */ /* 0x000ea4000c1e1b00 */
[----:B--2---:R-:W-:Y:S02]  /*1910*/  LOP3.LUT R0, R2, R0, RZ, 0x3c, !PT ;  /* 0x0000000002007212 */ /* 0x004fe400078e3cff */
[----:B------:R-:W-:-:S07]  /*1920*/  LOP3.LUT R5, R3, R5, RZ, 0x3c, !PT ;  /* 0x0000000503057212 */ /* 0x000fce00078e3cff */
.L_x_7:
[----:B------:R-:W-:Y:S05]  /*1930*/  BSYNC.RECONVERGENT B0 ;  /* 0x0000000000007941 */ /* 0x000fea0003800200 */
.L_x_2:
[----:B------:R-:W0:Y:S01]  /*1940*/  LDCU.64 UR6, c[0x0][0x390] ;  /* 0x00007200ff0677ac */ /* 0x000e220008000a00 */
[----:B------:R-:W-:Y:S01]  /*1950*/  IMAD.MOV.U32 R4, RZ, RZ, R0 ;  /* 0x000000ffff047224 */ /* 0x000fe200078e0000 */
[----:B0-----:R-:W-:-:S04]  /*1960*/  LEA R2, P0, R10, UR6, 0x3 ;  /* 0x000000060a027c11 */ /* 0x001fc8000f8018ff */
[----:B------:R-:W-:-:S05]  /*1970*/  LEA.HI.X R3, R10, UR7, RZ, 0x3, P0 ;  /* 0x000000070a037c11 */ /* 0x000fca00080f1cff */
[----:B------:R-:W-:Y:S01]  /*1980*/  STG.E.64 desc[UR10][R2.64], R4 ;  /* 0x0000000402007986 */ /* 0x000fe2000c101b0a */
[----:B------:R-:W-:Y:S05]  /*1990*/  EXIT ;  /* 0x000000000000794d */ /* 0x000fea0003800000 */
        .weak           $__internal_0_$__cuda_sm20_div_u64
        .type           $__internal_0_$__cuda_sm20_div_u64,@function
        .size           $__internal_0_$__cuda_sm20_div_u64,(.L_x_9 - $__internal_0_$__cuda_sm20_div_u64)
$__internal_0_$__cuda_sm20_div_u64:
[----:B------:R-:W0:Y:S01]  /*19a0*/  LDCU.64 UR4, c[0x0][0x3b0] ;  /* 0x00007600ff0477ac */ /* 0x000e220008000a00 */
[----:B------:R-:W1:Y:S01]  /*19b0*/  LDC.64 R2, c[0x0][0x3b0] ;  /* 0x0000ec00ff027b82 */ /* 0x000e620000000a00 */
[----:B0-----:R-:W0:Y:S08]  /*19c0*/  I2F.U64.RP R8, UR4 ;  /* 0x0000000400087d12 */ /* 0x001e300008309000 */
[----:B0-----:R-:W0:Y:S02]  /*19d0*/  MUFU.RCP R8, R8 ;  /* 0x0000000800087308 */ /* 0x001e240000001000 */
[----:B0-----:R-:W-:-:S06]  /*19e0*/  VIADD R4, R8, 0x1ffffffe ;  /* 0x1ffffffe08047836 */ /* 0x001fcc0000000000 */
[----:B------:R-:W1:Y:S02]  /*19f0*/  F2I.U64.TRUNC R4, R4 ;  /* 0x0000000400047311 */ /* 0x000e64000020d800 */
[----:B-1----:R-:W-:-:S04]  /*1a00*/  IMAD.WIDE.U32 R6, R4, R2, RZ ;  /* 0x0000000204067225 */ /* 0x002fc800078e00ff */
[----:B------:R-:W-:Y:S01]  /*1a10*/  IMAD R7, R4, R3, R7 ;  /* 0x0000000304077224 */ /* 0x000fe200078e0207 */
[----:B------:R-:W-:-:S03]  /*1a20*/  IADD3 R9, P0, PT, RZ, -R6, RZ ;  /* 0x80000006ff097210 */ /* 0x000fc60007f1e0ff */
[----:B------:R-:W-:Y:S02]  /*1a30*/  IMAD R7, R5, R2, R7 ;  /* 0x0000000205077224 */ /* 0x000fe400078e0207 */
[----:B------:R-:W-:-:S04]  /*1a40*/  IMAD.HI.U32 R6, R4, R9, RZ ;  /* 0x0000000904067227 */ /* 0x000fc800078e00ff */
[----:B------:R-:W-:Y:S02]  /*1a50*/  IMAD.X R13, RZ, RZ, ~R7, P0 ;  /* 0x000000ffff0d7224 */ /* 0x000fe400000e0e07 */
[----:B------:R-:W-:Y:S02]  /*1a60*/  IMAD.MOV.U32 R7, RZ, RZ, R4 ;  /* 0x000000ffff077224 */ /* 0x000fe400078e0004 */
[-C--:B------:R-:W-:Y:S02]  /*1a70*/  IMAD R15, R5, R13.reuse, RZ ;  /* 0x0000000d050f7224 */ /* 0x080fe400078e02ff */
[----:B------:R-:W-:-:S04]  /*1a80*/  IMAD.WIDE.U32 R6, P0, R4, R13, R6 ;  /* 0x0000000d04067225 */ /* 0x000fc80007800006 */
[----:B------:R-:W-:-:S04]  /*1a90*/  IMAD.HI.U32 R13, R5, R13, RZ ;  /* 0x0000000d050d7227 */ /* 0x000fc800078e00ff */
[----:B------:R-:W-:-:S05]  /*1aa0*/  IMAD.HI.U32 R6, P1, R5, R9, R6 ;  /* 0x0000000905067227 */ /* 0x000fca0007820006 */
[----:B------:R-:W-:Y:S01]  /*1ab0*/  IADD3 R7, P2, PT, R15, R6, RZ ;  /* 0x000000060f077210 */ /* 0x000fe20007f5e0ff */
[----:B------:R-:W-:-:S04]  /*1ac0*/  IMAD.X R6, R13, 0x1, R5, P0 ;  /* 0x000000010d067824 */ /* 0x000fc800000e0605 */
[----:B------:R-:W-:Y:S01]  /*1ad0*/  IMAD.WIDE.U32 R4, R7, R2, RZ ;  /* 0x0000000207047225 */ /* 0x000fe200078e00ff */
[----:B------:R-:W-:-:S03]  /*1ae0*/  IADD3.X R9, PT, PT, RZ, RZ, R6, P2, P1 ;  /* 0x000000ffff097210 */ /* 0x000fc600017e2406 */
[----:B------:R-:W-:Y:S01]  /*1af0*/  IMAD R5, R7, R3, R5 ;  /* 0x0000000307057224 */ /* 0x000fe200078e0205 */
[----:B------:R-:W-:-:S03]  /*1b00*/  IADD3 R13, P0, PT, RZ, -R4, RZ ;  /* 0x80000004ff0d7210 */ /* 0x000fc60007f1e0ff */
[----:B------:R-:W-:Y:S02]  /*1b10*/  IMAD R5, R9, R2, R5 ;  /* 0x0000000209057224 */ /* 0x000fe400078e0205 */
[----:B------:R-:W-:-:S04]  /*1b20*/  IMAD.HI.U32 R6, R7, R13, RZ ;  /* 0x0000000d07067227 */ /* 0x000fc800078e00ff */
[----:B------:R-:W-:Y:S02]  /*1b30*/  IMAD.X R4, RZ, RZ, ~R5, P0 ;  /* 0x000000ffff047224 */ /* 0x000fe400000e0e05 */
[----:B------:R-:W-:Y:S02]  /*1b40*/  IMAD.MOV.U32 R5, RZ, RZ, RZ ;  /* 0x000000ffff057224 */ /* 0x000fe400078e00ff */
[----:B------:R-:W-:-:S04]  /*1b50*/  IMAD.WIDE.U32 R6, P0, R7, R4, R6 ;  /* 0x0000000407067225 */ /* 0x000fc80007800006 */
[C---:B------:R-:W-:Y:S02]  /*1b60*/  IMAD R8, R9.reuse, R4, RZ ;  /* 0x0000000409087224 */ /* 0x040fe400078e02ff */
[----:B------:R-:W-:-:S04]  /*1b70*/  IMAD.HI.U32 R7, P1, R9, R13, R6 ;  /* 0x0000000d09077227 */ /* 0x000fc80007820006 */
[----:B------:R-:W-:Y:S01]  /*1b80*/  IMAD.HI.U32 R6, R9, R4, RZ ;  /* 0x0000000409067227 */ /* 0x000fe200078e00ff */
[----:B------:R-:W-:-:S03]  /*1b90*/  IADD3 R7, P2, PT, R8, R7, RZ ;  /* 0x0000000708077210 */ /* 0x000fc60007f5e0ff */
[----:B------:R-:W-:Y:S02]  /*1ba0*/  IMAD.X R9, R6, 0x1, R9, P0 ;  /* 0x0000000106097824 */ /* 0x000fe400000e0609 */
[----:B------:R-:W-:-:S03]  /*1bb0*/  IMAD.HI.U32 R4, R7, R10, RZ ;  /* 0x0000000a07047227 */ /* 0x000fc600078e00ff */
[----:B------:R-:W-:Y:S01]  /*1bc0*/  IADD3.X R9, PT, PT, RZ, RZ, R9, P2, P1 ;  /* 0x000000ffff097210 */ /* 0x000fe200017e2409 */
[----:B------:R-:W-:-:S04]  /*1bd0*/  IMAD.WIDE.U32 R4, RZ, R7, R4 ;  /* 0x00000007ff047225 */ /* 0x000fc800078e0004 */
[----:B------:R-:W-:-:S04]  /*1be0*/  IMAD.HI.U32 R4, P0, R9, R10, R4 ;  /* 0x0000000a09047227 */ /* 0x000fc80007800004 */
[----:B------:R-:W-:Y:S01]  /*1bf0*/  IMAD.X R6, RZ, RZ, RZ, P0 ;  /* 0x000000ffff067224 */ /* 0x000fe200000e06ff */
[----:B------:R-:W-:-:S05]  /*1c00*/  IADD3 R7, P1, PT, RZ, R4, RZ ;  /* 0x00000004ff077210 */ /* 0x000fca0007f3e0ff */
[----:B------:R-:W-:-:S04]  /*1c10*/  IMAD.WIDE.U32 R4, R7, R2, RZ ;  /* 0x0000000207047225 */ /* 0x000fc800078e00ff */
[----:B------:R-:W-:Y:S01]  /*1c20*/  IMAD.X R9, RZ, RZ, R6, P1 ;  /* 0x000000ffff097224 */ /* 0x000fe200008e0606 */
[----:B------:R-:W-:Y:S01]  /*1c30*/  IADD3 R13, P1, PT, -R4, R10, RZ ;  /* 0x0000000a040d7210 */ /* 0x000fe20007f3e1ff */
[C---:B------:R-:W-:Y:S01]  /*1c40*/  IMAD R5, R7.reuse, R3, R5 ;  /* 0x0000000307057224 */ /* 0x040fe200078e0205 */
[----:B------:R-:W-:Y:S02]  /*1c50*/  IADD3 R4, P2, PT, R7, 0x1, RZ ;  /* 0x0000000107047810 */ /* 0x000fe40007f5e0ff */
[-C--:B------:R-:W-:Y:S01]  /*1c60*/  ISETP.GE.U32.AND P0, PT, R13, R2.reuse, PT ;  /* 0x000000020d00720c */ /* 0x080fe20003f06070 */
[-C--:B------:R-:W-:Y:S02]  /*1c70*/  IMAD R5, R9, R2.reuse, R5 ;  /* 0x0000000209057224 */ /* 0x080fe400078e0205 */
[----:B------:R-:W-:Y:S02]  /*1c80*/  IMAD.X R6, RZ, RZ, R9, P2 ;  /* 0x000000ffff067224 */ /* 0x000fe400010e0609 */
[----:B------:R-:W-:Y:S01]  /*1c90*/  IMAD.X R8, RZ, RZ, ~R5, P1 ;  /* 0x000000ffff087224 */ /* 0x000fe200008e0e05 */
[----:B------:R-:W-:-:S04]  /*1ca0*/  IADD3 R5, P1, PT, R13, -R2, RZ ;  /* 0x800000020d057210 */ /* 0x000fc80007f3e0ff */
[C---:B------:R-:W-:Y:S01]  /*1cb0*/  ISETP.GE.U32.AND.EX P0, PT, R8.reuse, R3, PT, P0 ;  /* 0x000000030800720c */ /* 0x040fe20003f06100 */
[----:B------:R-:W-:Y:S01]  /*1cc0*/  IMAD.X R12, R8, 0x1, ~R3, P1 ;  /* 0x00000001080c7824 */ /* 0x000fe200008e0e03 */
[----:B------:R-:W-:Y:S02]  /*1cd0*/  ISETP.NE.U32.AND P1, PT, R2, RZ, PT ;  /* 0x000000ff0200720c */ /* 0x000fe40003f25070 */
[----:B------:R-:W-:Y:S02]  /*1ce0*/  SEL R7, R4, R7, P0 ;  /* 0x0000000704077207 */ /* 0x000fe40000000000 */
[----:B------:R-:W-:Y:S02]  /*1cf0*/  SEL R5, R5, R13, P0 ;  /* 0x0000000d05057207 */ /* 0x000fe40000000000 */
[----:B------:R-:W-:Y:S02]  /*1d00*/  SEL R12, R12, R8, P0 ;  /* 0x000000080c0c7207 */ /* 0x000fe40000000000 */
[----:B------:R-:W-:-:S02]  /*1d10*/  SEL R4, R6, R9, P0 ;  /* 0x0000000906047207 */ /* 0x000fc40000000000 */
[----:B------:R-:W-:Y:S02]  /*1d20*/  IADD3 R8, P2, PT, R7, 0x1, RZ ;  /* 0x0000000107087810 */ /* 0x000fe40007f5e0ff */
[----:B------:R-:W-:Y:S01]  /*1d30*/  ISETP.GE.U32.AND P0, PT, R5, R2, PT ;  /* 0x000000020500720c */ /* 0x000fe20003f06070 */
[----:B------:R-:W-:Y:S01]  /*1d40*/  IMAD.MOV.U32 R2, RZ, RZ, R0 ;  /* 0x000000ffff027224 */ /* 0x000fe200078e0000 */
[----:B------:R-:W-:Y:S01]  /*1d50*/  ISETP.NE.AND.EX P1, PT, R3, RZ, PT, P1 ;  /* 0x000000ff0300720c */ /* 0x000fe20003f25310 */
[----:B------:R-:W-:Y:S01]  /*1d60*/  IMAD.X R9, RZ, RZ, R4, P2 ;  /* 0x000000ffff097224 */ /* 0x000fe200010e0604 */
[----:B------:R-:W-:Y:S01]  /*1d70*/  ISETP.GE.U32.AND.EX P0, PT, R12, R3, PT, P0 ;  /* 0x000000030c00720c */ /* 0x000fe20003f06100 */
[----:B------:R-:W-:-:S03]  /*1d80*/  IMAD.MOV.U32 R3, RZ, RZ, 0x0 ;  /* 0x00000000ff037424 */ /* 0x000fc600078e00ff */
[----:B------:R-:W-:Y:S02]  /*1d90*/  SEL R8, R8, R7, P0 ;  /* 0x0000000708087207 */ /* 0x000fe40000000000 */
[----:B------:R-:W-:Y:S02]  /*1da0*/  SEL R9, R9, R4, P0 ;  /* 0x0000000409097207 */ /* 0x000fe40000000000 */
[----:B------:R-:W-:Y:S02]  /*1db0*/  SEL R8, R8, 0xffffffff, P1 ;  /* 0xffffffff08087807 */ /* 0x000fe40000800000 */
[----:B------:R-:W-:Y:S01]  /*1dc0*/  SEL R9, R9, 0xffffffff, P1 ;  /* 0xffffffff09097807 */ /* 0x000fe20000800000 */
[----:B------:R-:W-:Y:S06]  /*1dd0*/  RET.REL.NODEC R2 `(pir) ;  /* 0xffffffe002887950 */ /* 0x000fec0003c3ffff */
.L_x_8:
[----:B------:R-:W-:-:S00]  /*1de0*/  BRA `(.L_x_8) ;  /* 0xfffffffc00fc7947 */ /* 0x000fc0000383ffff */
[----:B------:R-:W-:-:S00]  /*1df0*/  NOP ;  /* 0x0000000000007918 */ /* 0x000fc00000000000 */
        /* <DEDUP_REMOVED lines=8> */
.L_x_9:


//--------------------- .nv.shared.reserved.0     --------------------------
	.section	.nv.shared.reserved.0,"aw",@nobits
	.weak		__nv_reservedSMEM_offset_0_alias
	.size		__nv_reservedSMEM_offset_0_alias, 0, 64
	.other		__nv_reservedSMEM_offset_0_alias,@"STO_CUDA_RESERVED_SHARED STV_DEFAULT"
__nv_reservedSMEM_offset_0_alias:
	.zero		0
	.zero		64


//--------------------- .nv.constant0.pir         --------------------------
	.section	.nv.constant0.pir,"a",@progbits
	.sectionflags	@""
	.align	4
.nv.constant0.pir:
	.zero		960


//--------------------- SYMBOLS --------------------------

	.type		.nv.reservedSmem.offset0,@object
	.size		.nv.reservedSmem.offset0,0x4
